//
// Generated by NVIDIA NVVM Compiler
//
// Compiler Build ID: CL-36424714
// Cuda compilation tools, release 13.0, V13.0.88
// Based on NVVM 20.0.0
//

.version 9.0
.target sm_100
.address_size 64

	// .globl	_Z12setup_kernelP17curandStateXORWOWy
.global .align 4 .b8 precalc_xorwow_matrix[102400];
.global .align 4 .b8 precalc_xorwow_offset_matrix[102400];
.global .align 4 .b8 mrg32k3aM1[2304];
.global .align 4 .b8 mrg32k3aM2[2304];
.global .align 4 .b8 mrg32k3aM1SubSeq[2016];
.global .align 4 .b8 mrg32k3aM2SubSeq[2016];
.global .align 4 .b8 mrg32k3aM1Seq[2304];
.global .align 4 .b8 mrg32k3aM2Seq[2304];
.const .align 8 .b8 __cr_lgamma_table[72];

.visible .entry _Z12setup_kernelP17curandStateXORWOWy(
	.param .u64 .ptr .align 1 _Z12setup_kernelP17curandStateXORWOWy_param_0,
	.param .u64 _Z12setup_kernelP17curandStateXORWOWy_param_1
)
{
	.reg .pred 	%p<25>;
	.reg .b32 	%r<413>;
	.reg .b64 	%rd<19>;

	ld.param.u64 	%rd8, [_Z12setup_kernelP17curandStateXORWOWy_param_0];
	ld.param.u64 	%rd9, [_Z12setup_kernelP17curandStateXORWOWy_param_1];
	mov.u32 	%r183, %tid.x;
	mov.u32 	%r184, %ntid.x;
	mov.u32 	%r185, %ctaid.x;
	mad.lo.s32 	%r1, %r184, %r185, %r183;
	setp.gt.s32 	%p1, %r1, 1023;
	@%p1 bra 	$L__BB0_44;
	cvta.to.global.u64 	%rd10, %rd8;
	cvt.s64.s32 	%rd18, %r1;
	mul.wide.s32 	%rd11, %r1, 48;
	add.s64 	%rd2, %rd10, %rd11;
	cvt.u32.u64 	%r186, %rd9;
	xor.b32  	%r187, %r186, -1429050551;
	mul.lo.s32 	%r188, %r187, 1099087573;
	{ .reg .b32 tmp; mov.b64 {tmp, %r189}, %rd9; }
	xor.b32  	%r190, %r189, -136515619;
	mul.lo.s32 	%r191, %r190, -1703105765;
	add.s32 	%r192, %r188, %r191;
	add.s32 	%r193, %r192, 6615241;
	add.s32 	%r194, %r188, 123456789;
	st.global.v2.u32 	[%rd2], {%r193, %r194};
	xor.b32  	%r195, %r188, 362436069;
	add.s32 	%r196, %r191, 521288629;
	st.global.v2.u32 	[%rd2+8], {%r195, %r196};
	xor.b32  	%r197, %r191, 88675123;
	add.s32 	%r198, %r188, 5783321;
	st.global.v2.u32 	[%rd2+16], {%r197, %r198};
	setp.eq.s32 	%p2, %r1, 0;
	@%p2 bra 	$L__BB0_43;
	mov.b32 	%r319, 0;
$L__BB0_3:
	and.b64  	%rd4, %rd18, 3;
	setp.eq.s64 	%p3, %rd4, 0;
	@%p3 bra 	$L__BB0_42;
	mul.wide.u32 	%rd12, %r319, 3200;
	mov.u64 	%rd13, precalc_xorwow_matrix;
	add.s64 	%rd5, %rd13, %rd12;
	cvt.u32.u64 	%r3, %rd4;
	mov.b32 	%r320, 0;
$L__BB0_5:
	mov.b32 	%r333, 0;
	mov.u32 	%r334, %r333;
	mov.u32 	%r335, %r333;
	mov.u32 	%r336, %r333;
	mov.u32 	%r337, %r333;
	mov.u32 	%r326, %r333;
$L__BB0_6:
	mul.wide.u32 	%rd14, %r326, 4;
	add.s64 	%rd15, %rd2, %rd14;
	ld.global.u32 	%r11, [%rd15+4];
	shl.b32 	%r12, %r326, 5;
	mov.b32 	%r332, 0;
$L__BB0_7:
	.pragma "nounroll";
	shr.u32 	%r203, %r11, %r332;
	and.b32  	%r204, %r203, 1;
	setp.eq.b32 	%p4, %r204, 1;
	not.pred 	%p5, %p4;
	add.s32 	%r205, %r12, %r332;
	mul.lo.s32 	%r206, %r205, 5;
	mul.wide.u32 	%rd16, %r206, 4;
	add.s64 	%rd6, %rd5, %rd16;
	@%p5 bra 	$L__BB0_9;
	ld.global.u32 	%r207, [%rd6];
	xor.b32  	%r337, %r337, %r207;
	ld.global.u32 	%r208, [%rd6+4];
	xor.b32  	%r336, %r336, %r208;
	ld.global.u32 	%r209, [%rd6+8];
	xor.b32  	%r335, %r335, %r209;
	ld.global.u32 	%r210, [%rd6+12];
	xor.b32  	%r334, %r334, %r210;
	ld.global.u32 	%r211, [%rd6+16];
	xor.b32  	%r333, %r333, %r211;
$L__BB0_9:
	and.b32  	%r213, %r203, 2;
	setp.eq.s32 	%p6, %r213, 0;
	@%p6 bra 	$L__BB0_11;
	ld.global.u32 	%r214, [%rd6+20];
	xor.b32  	%r337, %r337, %r214;
	ld.global.u32 	%r215, [%rd6+24];
	xor.b32  	%r336, %r336, %r215;
	ld.global.u32 	%r216, [%rd6+28];
	xor.b32  	%r335, %r335, %r216;
	ld.global.u32 	%r217, [%rd6+32];
	xor.b32  	%r334, %r334, %r217;
	ld.global.u32 	%r218, [%rd6+36];
	xor.b32  	%r333, %r333, %r218;
$L__BB0_11:
	and.b32  	%r220, %r203, 4;
	setp.eq.s32 	%p7, %r220, 0;
	@%p7 bra 	$L__BB0_13;
	ld.global.u32 	%r221, [%rd6+40];
	xor.b32  	%r337, %r337, %r221;
	ld.global.u32 	%r222, [%rd6+44];
	xor.b32  	%r336, %r336, %r222;
	ld.global.u32 	%r223, [%rd6+48];
	xor.b32  	%r335, %r335, %r223;
	ld.global.u32 	%r224, [%rd6+52];
	xor.b32  	%r334, %r334, %r224;
	ld.global.u32 	%r225, [%rd6+56];
	xor.b32  	%r333, %r333, %r225;
$L__BB0_13:
	and.b32  	%r227, %r203, 8;
	setp.eq.s32 	%p8, %r227, 0;
	@%p8 bra 	$L__BB0_15;
	ld.global.u32 	%r228, [%rd6+60];
	xor.b32  	%r337, %r337, %r228;
	ld.global.u32 	%r229, [%rd6+64];
	xor.b32  	%r336, %r336, %r229;
	ld.global.u32 	%r230, [%rd6+68];
	xor.b32  	%r335, %r335, %r230;
	ld.global.u32 	%r231, [%rd6+72];
	xor.b32  	%r334, %r334, %r231;
	ld.global.u32 	%r232, [%rd6+76];
	xor.b32  	%r333, %r333, %r232;
$L__BB0_15:
	and.b32  	%r234, %r203, 16;
	setp.eq.s32 	%p9, %r234, 0;
	@%p9 bra 	$L__BB0_17;
	ld.global.u32 	%r235, [%rd6+80];
	xor.b32  	%r337, %r337, %r235;
	ld.global.u32 	%r236, [%rd6+84];
	xor.b32  	%r336, %r336, %r236;
	ld.global.u32 	%r237, [%rd6+88];
	xor.b32  	%r335, %r335, %r237;
	ld.global.u32 	%r238, [%rd6+92];
	xor.b32  	%r334, %r334, %r238;
	ld.global.u32 	%r239, [%rd6+96];
	xor.b32  	%r333, %r333, %r239;
$L__BB0_17:
	and.b32  	%r241, %r203, 32;
	setp.eq.s32 	%p10, %r241, 0;
	@%p10 bra 	$L__BB0_19;
	ld.global.u32 	%r242, [%rd6+100];
	xor.b32  	%r337, %r337, %r242;
	ld.global.u32 	%r243, [%rd6+104];
	xor.b32  	%r336, %r336, %r243;
	ld.global.u32 	%r244, [%rd6+108];
	xor.b32  	%r335, %r335, %r244;
	ld.global.u32 	%r245, [%rd6+112];
	xor.b32  	%r334, %r334, %r245;
	ld.global.u32 	%r246, [%rd6+116];
	xor.b32  	%r333, %r333, %r246;
$L__BB0_19:
	and.b32  	%r248, %r203, 64;
	setp.eq.s32 	%p11, %r248, 0;
	@%p11 bra 	$L__BB0_21;
	ld.global.u32 	%r249, [%rd6+120];
	xor.b32  	%r337, %r337, %r249;
	ld.global.u32 	%r250, [%rd6+124];
	xor.b32  	%r336, %r336, %r250;
	ld.global.u32 	%r251, [%rd6+128];
	xor.b32  	%r335, %r335, %r251;
	ld.global.u32 	%r252, [%rd6+132];
	xor.b32  	%r334, %r334, %r252;
	ld.global.u32 	%r253, [%rd6+136];
	xor.b32  	%r333, %r333, %r253;
$L__BB0_21:
	and.b32  	%r255, %r203, 128;
	setp.eq.s32 	%p12, %r255, 0;
	@%p12 bra 	$L__BB0_23;
	ld.global.u32 	%r256, [%rd6+140];
	xor.b32  	%r337, %r337, %r256;
	ld.global.u32 	%r257, [%rd6+144];
	xor.b32  	%r336, %r336, %r257;
	ld.global.u32 	%r258, [%rd6+148];
	xor.b32  	%r335, %r335, %r258;
	ld.global.u32 	%r259, [%rd6+152];
	xor.b32  	%r334, %r334, %r259;
	ld.global.u32 	%r260, [%rd6+156];
	xor.b32  	%r333, %r333, %r260;
$L__BB0_23:
	and.b32  	%r262, %r203, 256;
	setp.eq.s32 	%p13, %r262, 0;
	@%p13 bra 	$L__BB0_25;
	ld.global.u32 	%r263, [%rd6+160];
	xor.b32  	%r337, %r337, %r263;
	ld.global.u32 	%r264, [%rd6+164];
	xor.b32  	%r336, %r336, %r264;
	ld.global.u32 	%r265, [%rd6+168];
	xor.b32  	%r335, %r335, %r265;
	ld.global.u32 	%r266, [%rd6+172];
	xor.b32  	%r334, %r334, %r266;
	ld.global.u32 	%r267, [%rd6+176];
	xor.b32  	%r333, %r333, %r267;
$L__BB0_25:
	and.b32  	%r269, %r203, 512;
	setp.eq.s32 	%p14, %r269, 0;
	@%p14 bra 	$L__BB0_27;
	ld.global.u32 	%r270, [%rd6+180];
	xor.b32  	%r337, %r337, %r270;
	ld.global.u32 	%r271, [%rd6+184];
	xor.b32  	%r336, %r336, %r271;
	ld.global.u32 	%r272, [%rd6+188];
	xor.b32  	%r335, %r335, %r272;
	ld.global.u32 	%r273, [%rd6+192];
	xor.b32  	%r334, %r334, %r273;
	ld.global.u32 	%r274, [%rd6+196];
	xor.b32  	%r333, %r333, %r274;
$L__BB0_27:
	and.b32  	%r276, %r203, 1024;
	setp.eq.s32 	%p15, %r276, 0;
	@%p15 bra 	$L__BB0_29;
	ld.global.u32 	%r277, [%rd6+200];
	xor.b32  	%r337, %r337, %r277;
	ld.global.u32 	%r278, [%rd6+204];
	xor.b32  	%r336, %r336, %r278;
	ld.global.u32 	%r279, [%rd6+208];
	xor.b32  	%r335, %r335, %r279;
	ld.global.u32 	%r280, [%rd6+212];
	xor.b32  	%r334, %r334, %r280;
	ld.global.u32 	%r281, [%rd6+216];
	xor.b32  	%r333, %r333, %r281;
$L__BB0_29:
	and.b32  	%r283, %r203, 2048;
	setp.eq.s32 	%p16, %r283, 0;
	@%p16 bra 	$L__BB0_31;
	ld.global.u32 	%r284, [%rd6+220];
	xor.b32  	%r337, %r337, %r284;
	ld.global.u32 	%r285, [%rd6+224];
	xor.b32  	%r336, %r336, %r285;
	ld.global.u32 	%r286, [%rd6+228];
	xor.b32  	%r335, %r335, %r286;
	ld.global.u32 	%r287, [%rd6+232];
	xor.b32  	%r334, %r334, %r287;
	ld.global.u32 	%r288, [%rd6+236];
	xor.b32  	%r333, %r333, %r288;
$L__BB0_31:
	and.b32  	%r290, %r203, 4096;
	setp.eq.s32 	%p17, %r290, 0;
	@%p17 bra 	$L__BB0_33;
	ld.global.u32 	%r291, [%rd6+240];
	xor.b32  	%r337, %r337, %r291;
	ld.global.u32 	%r292, [%rd6+244];
	xor.b32  	%r336, %r336, %r292;
	ld.global.u32 	%r293, [%rd6+248];
	xor.b32  	%r335, %r335, %r293;
	ld.global.u32 	%r294, [%rd6+252];
	xor.b32  	%r334, %r334, %r294;
	ld.global.u32 	%r295, [%rd6+256];
	xor.b32  	%r333, %r333, %r295;
$L__BB0_33:
	and.b32  	%r297, %r203, 8192;
	setp.eq.s32 	%p18, %r297, 0;
	@%p18 bra 	$L__BB0_35;
	ld.global.u32 	%r298, [%rd6+260];
	xor.b32  	%r337, %r337, %r298;
	ld.global.u32 	%r299, [%rd6+264];
	xor.b32  	%r336, %r336, %r299;
	ld.global.u32 	%r300, [%rd6+268];
	xor.b32  	%r335, %r335, %r300;
	ld.global.u32 	%r301, [%rd6+272];
	xor.b32  	%r334, %r334, %r301;
	ld.global.u32 	%r302, [%rd6+276];
	xor.b32  	%r333, %r333, %r302;
$L__BB0_35:
	and.b32  	%r304, %r203, 16384;
	setp.eq.s32 	%p19, %r304, 0;
	@%p19 bra 	$L__BB0_37;
	ld.global.u32 	%r305, [%rd6+280];
	xor.b32  	%r337, %r337, %r305;
	ld.global.u32 	%r306, [%rd6+284];
	xor.b32  	%r336, %r336, %r306;
	ld.global.u32 	%r307, [%rd6+288];
	xor.b32  	%r335, %r335, %r307;
	ld.global.u32 	%r308, [%rd6+292];
	xor.b32  	%r334, %r334, %r308;
	ld.global.u32 	%r309, [%rd6+296];
	xor.b32  	%r333, %r333, %r309;
$L__BB0_37:
	and.b32  	%r311, %r203, 32768;
	setp.eq.s32 	%p20, %r311, 0;
	@%p20 bra 	$L__BB0_39;
	ld.global.u32 	%r312, [%rd6+300];
	xor.b32  	%r337, %r337, %r312;
	ld.global.u32 	%r313, [%rd6+304];
	xor.b32  	%r336, %r336, %r313;
	ld.global.u32 	%r314, [%rd6+308];
	xor.b32  	%r335, %r335, %r314;
	ld.global.u32 	%r315, [%rd6+312];
	xor.b32  	%r334, %r334, %r315;
	ld.global.u32 	%r316, [%rd6+316];
	xor.b32  	%r333, %r333, %r316;
$L__BB0_39:
	add.s32 	%r332, %r332, 16;
	setp.ne.s32 	%p21, %r332, 32;
	@%p21 bra 	$L__BB0_7;
	mad.lo.s32 	%r317, %r326, -31, %r12;
	add.s32 	%r326, %r317, 1;
	setp.ne.s32 	%p22, %r326, 5;
	@%p22 bra 	$L__BB0_6;
	st.global.u32 	[%rd2+4], %r337;
	st.global.u32 	[%rd2+8], %r336;
	st.global.u32 	[%rd2+12], %r335;
	st.global.u32 	[%rd2+16], %r334;
	st.global.u32 	[%rd2+20], %r333;
	add.s32 	%r320, %r320, 1;
	setp.lt.u32 	%p23, %r320, %r3;
	@%p23 bra 	$L__BB0_5;
$L__BB0_42:
	shr.u64 	%rd7, %rd18, 2;
	add.s32 	%r319, %r319, 1;
	setp.gt.u64 	%p24, %rd18, 3;
	mov.u64 	%rd18, %rd7;
	@%p24 bra 	$L__BB0_3;
$L__BB0_43:
	mov.b32 	%r318, 0;
	st.global.v2.u32 	[%rd2+24], {%r318, %r318};
	st.global.u32 	[%rd2+32], %r318;
	mov.b64 	%rd17, 0;
	st.global.u64 	[%rd2+40], %rd17;
$L__BB0_44:
	ret;

}
	// .globl	_Z11init_matrixPiiiiP17curandStateXORWOW
.visible .entry _Z11init_matrixPiiiiP17curandStateXORWOW(
	.param .u64 .ptr .align 1 _Z11init_matrixPiiiiP17curandStateXORWOW_param_0,
	.param .u32 _Z11init_matrixPiiiiP17curandStateXORWOW_param_1,
	.param .u32 _Z11init_matrixPiiiiP17curandStateXORWOW_param_2,
	.param .u32 _Z11init_matrixPiiiiP17curandStateXORWOW_param_3,
	.param .u64 .ptr .align 1 _Z11init_matrixPiiiiP17curandStateXORWOW_param_4
)
{
	.reg .b32 	%r<26>;
	.reg .b32 	%f<7>;
	.reg .b64 	%rd<9>;
	.reg .b64 	%fd<5>;

	ld.param.u64 	%rd1, [_Z11init_matrixPiiiiP17curandStateXORWOW_param_0];
	ld.param.u32 	%r1, [_Z11init_matrixPiiiiP17curandStateXORWOW_param_1];
	ld.param.u32 	%r2, [_Z11init_matrixPiiiiP17curandStateXORWOW_param_2];
	ld.param.u32 	%r3, [_Z11init_matrixPiiiiP17curandStateXORWOW_param_3];
	ld.param.u64 	%rd2, [_Z11init_matrixPiiiiP17curandStateXORWOW_param_4];
	cvta.to.global.u64 	%rd3, %rd1;
	cvta.to.global.u64 	%rd4, %rd2;
	mov.u32 	%r4, %tid.x;
	mov.u32 	%r5, %ntid.x;
	mov.u32 	%r6, %ctaid.x;
	mad.lo.s32 	%r7, %r5, %r6, %r4;
	div.s32 	%r8, %r7, %r1;
	mul.wide.s32 	%rd5, %r8, 48;
	add.s64 	%rd6, %rd4, %rd5;
	ld.global.v2.u32 	{%r9, %r10}, [%rd6];
	shr.u32 	%r11, %r10, 2;
	xor.b32  	%r12, %r11, %r10;
	ld.global.v2.u32 	{%r13, %r14}, [%rd6+8];
	ld.global.v2.u32 	{%r15, %r16}, [%rd6+16];
	st.global.v2.u32 	[%rd6+8], {%r14, %r15};
	shl.b32 	%r17, %r16, 4;
	shl.b32 	%r18, %r12, 1;
	xor.b32  	%r19, %r18, %r17;
	xor.b32  	%r20, %r19, %r12;
	xor.b32  	%r21, %r20, %r16;
	st.global.v2.u32 	[%rd6+16], {%r16, %r21};
	add.s32 	%r22, %r9, 362437;
	st.global.v2.u32 	[%rd6], {%r22, %r13};
	add.s32 	%r23, %r21, %r22;
	cvt.rn.f32.u32 	%f1, %r23;
	fma.rn.f32 	%f2, %f1, 0f2F800000, 0f2F000000;
	sub.s32 	%r24, %r3, %r2;
	cvt.rn.f64.s32 	%fd1, %r24;
	add.f64 	%fd2, %fd1, 0d3FEFFFFDE7210BE9;
	cvt.f64.f32 	%fd3, %f2;
	mul.f64 	%fd4, %fd2, %fd3;
	cvt.rn.f32.f64 	%f3, %fd4;
	cvt.rn.f32.s32 	%f4, %r2;
	add.f32 	%f5, %f4, %f3;
	cvt.rzi.f32.f32 	%f6, %f5;
	cvt.rzi.s32.f32 	%r25, %f6;
	mul.wide.s32 	%rd7, %r7, 4;
	add.s64 	%rd8, %rd3, %rd7;
	st.global.u32 	[%rd8], %r25;
	ret;

}
	// .globl	_Z16matrix_transposePii
.visible .entry _Z16matrix_transposePii(
	.param .u64 .ptr .align 1 _Z16matrix_transposePii_param_0,
	.param .u32 _Z16matrix_transposePii_param_1
)
{
	.reg .pred 	%p<2>;
	.reg .b32 	%r<12>;
	.reg .b64 	%rd<7>;

	ld.param.u64 	%rd1, [_Z16matrix_transposePii_param_0];
	ld.param.u32 	%r4, [_Z16matrix_transposePii_param_1];
	mov.u32 	%r5, %tid.x;
	mov.u32 	%r6, %ntid.x;
	mov.u32 	%r7, %ctaid.x;
	mad.lo.s32 	%r1, %r6, %r7, %r5;
	div.s32 	%r2, %r1, %r4;
	mul.lo.s32 	%r8, %r2, %r4;
	sub.s32 	%r3, %r1, %r8;
	setp.ge.s32 	%p1, %r2, %r3;
	@%p1 bra 	$L__BB2_2;
	cvta.to.global.u64 	%rd2, %rd1;
	mul.wide.s32 	%rd3, %r1, 4;
	add.s64 	%rd4, %rd2, %rd3;
	ld.global.u32 	%r9, [%rd4];
	mad.lo.s32 	%r10, %r3, %r4, %r2;
	mul.wide.s32 	%rd5, %r10, 4;
	add.s64 	%rd6, %rd2, %rd5;
	ld.global.u32 	%r11, [%rd6];
	st.global.u32 	[%rd4], %r11;
	st.global.u32 	[%rd6], %r9;
$L__BB2_2:
	ret;

}
	// .globl	_Z15matrix_multiplyPPiS_i
.visible .entry _Z15matrix_multiplyPPiS_i(
	.param .u64 .ptr .align 1 _Z15matrix_multiplyPPiS_i_param_0,
	.param .u64 .ptr .align 1 _Z15matrix_multiplyPPiS_i_param_1,
	.param .u32 _Z15matrix_multiplyPPiS_i_param_2
)
{
	.reg .pred 	%p<10>;
	.reg .b32 	%r<161>;
	.reg .b64 	%rd<29>;

	ld.param.u64 	%rd5, [_Z15matrix_multiplyPPiS_i_param_0];
	ld.param.u64 	%rd6, [_Z15matrix_multiplyPPiS_i_param_1];
	ld.param.u32 	%r45, [_Z15matrix_multiplyPPiS_i_param_2];
	mov.u32 	%r1, %tid.x;
	mov.u32 	%r47, %ntid.x;
	mov.u32 	%r48, %ctaid.x;
	mul.lo.s32 	%r2, %r47, %r48;
	add.s32 	%r3, %r2, %r1;
	rem.s32 	%r4, %r3, %r45;
	sub.s32 	%r5, %r3, %r4;
	mul.lo.s32 	%r6, %r4, %r45;
	setp.lt.s32 	%p1, %r45, 1;
	mov.b32 	%r160, 0;
	@%p1 bra 	$L__BB3_13;
	cvta.to.global.u64 	%rd7, %rd5;
	ld.global.u64 	%rd8, [%rd7];
	cvta.to.global.u64 	%rd1, %rd8;
	ld.global.u64 	%rd9, [%rd7+8];
	cvta.to.global.u64 	%rd2, %rd9;
	and.b32  	%r7, %r45, 15;
	setp.lt.u32 	%p2, %r45, 16;
	mov.b32 	%r151, 0;
	mov.u32 	%r160, %r151;
	@%p2 bra 	$L__BB3_4;
	and.b32  	%r151, %r45, 2147483632;
	neg.s32 	%r145, %r151;
	add.s64 	%rd3, %rd1, 32;
	add.s64 	%rd4, %rd2, 32;
	mov.b32 	%r160, 0;
	mov.u32 	%r143, %r6;
	mov.u32 	%r144, %r5;
$L__BB3_3:
	.pragma "nounroll";
	mul.wide.s32 	%rd10, %r144, 4;
	add.s64 	%rd11, %rd3, %rd10;
	mul.wide.s32 	%rd12, %r143, 4;
	add.s64 	%rd13, %rd4, %rd12;
	ld.global.u32 	%r52, [%rd11+-32];
	ld.global.u32 	%r53, [%rd13+-32];
	mad.lo.s32 	%r54, %r53, %r52, %r160;
	ld.global.u32 	%r55, [%rd11+-28];
	ld.global.u32 	%r56, [%rd13+-28];
	mad.lo.s32 	%r57, %r56, %r55, %r54;
	ld.global.u32 	%r58, [%rd11+-24];
	ld.global.u32 	%r59, [%rd13+-24];
	mad.lo.s32 	%r60, %r59, %r58, %r57;
	ld.global.u32 	%r61, [%rd11+-20];
	ld.global.u32 	%r62, [%rd13+-20];
	mad.lo.s32 	%r63, %r62, %r61, %r60;
	ld.global.u32 	%r64, [%rd11+-16];
	ld.global.u32 	%r65, [%rd13+-16];
	mad.lo.s32 	%r66, %r65, %r64, %r63;
	ld.global.u32 	%r67, [%rd11+-12];
	ld.global.u32 	%r68, [%rd13+-12];
	mad.lo.s32 	%r69, %r68, %r67, %r66;
	ld.global.u32 	%r70, [%rd11+-8];
	ld.global.u32 	%r71, [%rd13+-8];
	mad.lo.s32 	%r72, %r71, %r70, %r69;
	ld.global.u32 	%r73, [%rd11+-4];
	ld.global.u32 	%r74, [%rd13+-4];
	mad.lo.s32 	%r75, %r74, %r73, %r72;
	ld.global.u32 	%r76, [%rd11];
	ld.global.u32 	%r77, [%rd13];
	mad.lo.s32 	%r78, %r77, %r76, %r75;
	ld.global.u32 	%r79, [%rd11+4];
	ld.global.u32 	%r80, [%rd13+4];
	mad.lo.s32 	%r81, %r80, %r79, %r78;
	ld.global.u32 	%r82, [%rd11+8];
	ld.global.u32 	%r83, [%rd13+8];
	mad.lo.s32 	%r84, %r83, %r82, %r81;
	ld.global.u32 	%r85, [%rd11+12];
	ld.global.u32 	%r86, [%rd13+12];
	mad.lo.s32 	%r87, %r86, %r85, %r84;
	ld.global.u32 	%r88, [%rd11+16];
	ld.global.u32 	%r89, [%rd13+16];
	mad.lo.s32 	%r90, %r89, %r88, %r87;
	ld.global.u32 	%r91, [%rd11+20];
	ld.global.u32 	%r92, [%rd13+20];
	mad.lo.s32 	%r93, %r92, %r91, %r90;
	ld.global.u32 	%r94, [%rd11+24];
	ld.global.u32 	%r95, [%rd13+24];
	mad.lo.s32 	%r96, %r95, %r94, %r93;
	ld.global.u32 	%r97, [%rd11+28];
	ld.global.u32 	%r98, [%rd13+28];
	mad.lo.s32 	%r160, %r98, %r97, %r96;
	add.s32 	%r145, %r145, 16;
	add.s32 	%r144, %r144, 16;
	add.s32 	%r143, %r143, 16;
	setp.ne.s32 	%p3, %r145, 0;
	@%p3 bra 	$L__BB3_3;
$L__BB3_4:
	setp.eq.s32 	%p4, %r7, 0;
	@%p4 bra 	$L__BB3_13;
	and.b32  	%r21, %r45, 7;
	setp.lt.u32 	%p5, %r7, 8;
	@%p5 bra 	$L__BB3_7;
	add.s32 	%r100, %r151, %r5;
	mul.wide.s32 	%rd14, %r100, 4;
	add.s64 	%rd15, %rd1, %rd14;
	ld.global.u32 	%r101, [%rd15];
	add.s32 	%r102, %r151, %r6;
	mul.wide.s32 	%rd16, %r102, 4;
	add.s64 	%rd17, %rd2, %rd16;
	ld.global.u32 	%r103, [%rd17];
	mad.lo.s32 	%r104, %r103, %r101, %r160;
	ld.global.u32 	%r105, [%rd15+4];
	ld.global.u32 	%r106, [%rd17+4];
	mad.lo.s32 	%r107, %r106, %r105, %r104;
	ld.global.u32 	%r108, [%rd15+8];
	ld.global.u32 	%r109, [%rd17+8];
	mad.lo.s32 	%r110, %r109, %r108, %r107;
	ld.global.u32 	%r111, [%rd15+12];
	ld.global.u32 	%r112, [%rd17+12];
	mad.lo.s32 	%r113, %r112, %r111, %r110;
	ld.global.u32 	%r114, [%rd15+16];
	ld.global.u32 	%r115, [%rd17+16];
	mad.lo.s32 	%r116, %r115, %r114, %r113;
	ld.global.u32 	%r117, [%rd15+20];
	ld.global.u32 	%r118, [%rd17+20];
	mad.lo.s32 	%r119, %r118, %r117, %r116;
	ld.global.u32 	%r120, [%rd15+24];
	ld.global.u32 	%r121, [%rd17+24];
	mad.lo.s32 	%r122, %r121, %r120, %r119;
	ld.global.u32 	%r123, [%rd15+28];
	ld.global.u32 	%r124, [%rd17+28];
	mad.lo.s32 	%r160, %r124, %r123, %r122;
	add.s32 	%r151, %r151, 8;
$L__BB3_7:
	setp.eq.s32 	%p6, %r21, 0;
	@%p6 bra 	$L__BB3_13;
	and.b32  	%r27, %r45, 3;
	setp.lt.u32 	%p7, %r21, 4;
	@%p7 bra 	$L__BB3_10;
	add.s32 	%r126, %r151, %r5;
	mul.wide.s32 	%rd18, %r126, 4;
	add.s64 	%rd19, %rd1, %rd18;
	ld.global.u32 	%r127, [%rd19];
	add.s32 	%r128, %r151, %r6;
	mul.wide.s32 	%rd20, %r128, 4;
	add.s64 	%rd21, %rd2, %rd20;
	ld.global.u32 	%r129, [%rd21];
	mad.lo.s32 	%r130, %r129, %r127, %r160;
	ld.global.u32 	%r131, [%rd19+4];
	ld.global.u32 	%r132, [%rd21+4];
	mad.lo.s32 	%r133, %r132, %r131, %r130;
	ld.global.u32 	%r134, [%rd19+8];
	ld.global.u32 	%r135, [%rd21+8];
	mad.lo.s32 	%r136, %r135, %r134, %r133;
	ld.global.u32 	%r137, [%rd19+12];
	ld.global.u32 	%r138, [%rd21+12];
	mad.lo.s32 	%r160, %r138, %r137, %r136;
	add.s32 	%r151, %r151, 4;
$L__BB3_10:
	setp.eq.s32 	%p8, %r27, 0;
	@%p8 bra 	$L__BB3_13;
	add.s32 	%r158, %r151, %r6;
	add.s32 	%r139, %r1, %r151;
	add.s32 	%r140, %r139, %r2;
	sub.s32 	%r157, %r140, %r4;
	neg.s32 	%r156, %r27;
$L__BB3_12:
	.pragma "nounroll";
	mul.wide.s32 	%rd22, %r158, 4;
	add.s64 	%rd23, %rd2, %rd22;
	mul.wide.s32 	%rd24, %r157, 4;
	add.s64 	%rd25, %rd1, %rd24;
	ld.global.u32 	%r141, [%rd25];
	ld.global.u32 	%r142, [%rd23];
	mad.lo.s32 	%r160, %r142, %r141, %r160;
	add.s32 	%r158, %r158, 1;
	add.s32 	%r157, %r157, 1;
	add.s32 	%r156, %r156, 1;
	setp.ne.s32 	%p9, %r156, 0;
	@%p9 bra 	$L__BB3_12;
$L__BB3_13:
	cvta.to.global.u64 	%rd26, %rd6;
	mul.wide.s32 	%rd27, %r3, 4;
	add.s64 	%rd28, %rd26, %rd27;
	st.global.u32 	[%rd28], %r160;
	ret;

}


// ===== COMPILED SASS (sm_100) =====

	.target	sm_100

	.elftype	@"ET_EXEC"


//--------------------- .note.nv.tkinfo           --------------------------
	.section	.note.nv.tkinfo,"",@"SHT_NOTE"
	.sectionflags	@"SHF_NOTE_NV_TKINFO"
	.tkinfo
        /*0018*/ 	.word	0x00000002
        /*0030*/ 	.string	""
        /*0030*/ 	.string	"ptxas"
        /*0030*/ 	.string	"Cuda compilation tools, release 13.0, V13.0.88"
        /*0030*/ 	.string	"Build cuda_13.0.r13.0/compiler.36424714_0"
        /*0030*/ 	.string	"-arch sm_100 -m 64 "



//--------------------- .note.nv.cuinfo           --------------------------
	.section	.note.nv.cuinfo,"",@"SHT_NOTE"
	.sectionflags	@"SHF_NOTE_NV_CUINFO"
        /*0018*/ 	.short	0x0002
        /*001a*/ 	.short	0x0064
        /*001c*/ 	.short	0x0082
	.zero		2


//--------------------- .nv.info                  --------------------------
	.section	.nv.info,"",@"SHT_CUDA_INFO"
	.align	4


	//----- nvinfo : EIATTR_REGCOUNT
	.align		4
        /*0000*/ 	.byte	0x04, 0x2f
        /*0002*/ 	.short	(.L_10 - .L_9)
	.align		4
.L_9:
        /*0004*/ 	.word	index@(_Z12setup_kernelP17curandStateXORWOWy)
        /*0008*/ 	.word	0x0000001f


	//----- nvinfo : EIATTR_FRAME_SIZE
	.align		4
.L_10:
        /*000c*/ 	.byte	0x04, 0x11
        /*000e*/ 	.short	(.L_12 - .L_11)
	.align		4
.L_11:
        /*0010*/ 	.word	index@(_Z12setup_kernelP17curandStateXORWOWy)
        /*0014*/ 	.word	0x00000000


	//----- nvinfo : EIATTR_REGCOUNT
	.align		4
.L_12:
        /*0018*/ 	.byte	0x04, 0x2f
        /*001a*/ 	.short	(.L_14 - .L_13)
	.align		4
.L_13:
        /*001c*/ 	.word	index@(_Z11init_matrixPiiiiP17curandStateXORWOW)
        /*0020*/ 	.word	0x00000016


	//----- nvinfo : EIATTR_FRAME_SIZE
	.align		4
.L_14:
        /*0024*/ 	.byte	0x04, 0x11
        /*0026*/ 	.short	(.L_16 - .L_15)
	.align		4
.L_15:
        /*0028*/ 	.word	index@(_Z11init_matrixPiiiiP17curandStateXORWOW)
        /*002c*/ 	.word	0x00000000


	//----- nvinfo : EIATTR_REGCOUNT
	.align		4
.L_16:
        /*0030*/ 	.byte	0x04, 0x2f
        /*0032*/ 	.short	(.L_18 - .L_17)
	.align		4
.L_17:
        /*0034*/ 	.word	index@(_Z16matrix_transposePii)
        /*0038*/ 	.word	0x0000000c


	//----- nvinfo : EIATTR_FRAME_SIZE
	.align		4
.L_18:
        /*003c*/ 	.byte	0x04, 0x11
        /*003e*/ 	.short	(.L_20 - .L_19)
	.align		4
.L_19:
        /*0040*/ 	.word	index@(_Z16matrix_transposePii)
        /*0044*/ 	.word	0x00000000


	//----- nvinfo : EIATTR_REGCOUNT
	.align		4
.L_20:
        /*0048*/ 	.byte	0x04, 0x2f
        /*004a*/ 	.short	(.L_22 - .L_21)
	.align		4
.L_21:
        /*004c*/ 	.word	index@(_Z15matrix_multiplyPPiS_i)
        /*0050*/ 	.word	0x00000020


	//----- nvinfo : EIATTR_FRAME_SIZE
	.align		4
.L_22:
        /*0054*/ 	.byte	0x04, 0x11
        /*0056*/ 	.short	(.L_24 - .L_23)
	.align		4
.L_23:
        /*0058*/ 	.word	index@(_Z15matrix_multiplyPPiS_i)
        /*005c*/ 	.word	0x00000000


	//----- nvinfo : EIATTR_MIN_STACK_SIZE
	.align		4
.L_24:
        /*0060*/ 	.byte	0x04, 0x12
        /*0062*/ 	.short	(.L_26 - .L_25)
	.align		4
.L_25:
        /*0064*/ 	.word	index@(_Z15matrix_multiplyPPiS_i)
        /*0068*/ 	.word	0x00000000


	//----- nvinfo : EIATTR_MIN_STACK_SIZE
	.align		4
.L_26:
        /*006c*/ 	.byte	0x04, 0x12
        /*006e*/ 	.short	(.L_28 - .L_27)
	.align		4
.L_27:
        /*0070*/ 	.word	index@(_Z16matrix_transposePii)
        /*0074*/ 	.word	0x00000000


	//----- nvinfo : EIATTR_MIN_STACK_SIZE
	.align		4
.L_28:
        /*0078*/ 	.byte	0x04, 0x12
        /*007a*/ 	.short	(.L_30 - .L_29)
	.align		4
.L_29:
        /*007c*/ 	.word	index@(_Z11init_matrixPiiiiP17curandStateXORWOW)
        /*0080*/ 	.word	0x00000000


	//----- nvinfo : EIATTR_MIN_STACK_SIZE
	.align		4
.L_30:
        /*0084*/ 	.byte	0x04, 0x12
        /*0086*/ 	.short	(.L_32 - .L_31)
	.align		4
.L_31:
        /*0088*/ 	.word	index@(_Z12setup_kernelP17curandStateXORWOWy)
        /*008c*/ 	.word	0x00000000
.L_32:


//--------------------- .nv.compat                --------------------------
	.section	.nv.compat,"",@"SHT_CUDA_COMPAT_INFO"
	.align	4
        /*0000*/ 	.byte	0x02, 0x09, 0x00, 0x00, 0x02, 0x02, 0x01, 0x00, 0x02, 0x05, 0x05, 0x00, 0x03, 0x07, 0x01, 0x01
        /*0010*/ 	.byte	0x02, 0x03, 0x00, 0x00, 0x02, 0x06, 0x01, 0x00, 0x04, 0x0b, 0x08, 0x00, 0x01, 0x00, 0x00, 0x00
        /*0020*/ 	.byte	0x00, 0x00, 0x00, 0x00


//--------------------- .nv.info._Z15matrix_multiplyPPiS_i --------------------------
	.section	.nv.info._Z15matrix_multiplyPPiS_i,"",@"SHT_CUDA_INFO"
	.sectionflags	@""
	.align	4


	//----- nvinfo : EIATTR_CUDA_API_VERSION
	.align		4
        /*0000*/ 	.byte	0x04, 0x37
        /*0002*/ 	.short	(.L_34 - .L_33)
.L_33:
        /*0004*/ 	.word	0x00000082


	//----- nvinfo : EIATTR_KPARAM_INFO
	.align		4
.L_34:
        /*0008*/ 	.byte	0x04, 0x17
        /*000a*/ 	.short	(.L_36 - .L_35)
.L_35:
        /*000c*/ 	.word	0x00000000
        /*0010*/ 	.short	0x0002
        /*0012*/ 	.short	0x0010
        /*0014*/ 	.byte	0x00, 0xf0, 0x11, 0x00


	//----- nvinfo : EIATTR_KPARAM_INFO
	.align		4
.L_36:
        /*0018*/ 	.byte	0x04, 0x17
        /*001a*/ 	.short	(.L_38 - .L_37)
.L_37:
        /*001c*/ 	.word	0x00000000
        /*0020*/ 	.short	0x0001
        /*0022*/ 	.short	0x0008
        /*0024*/ 	.byte	0x00, 0xf5, 0x21, 0x00


	//----- nvinfo : EIATTR_KPARAM_INFO
	.align		4
.L_38:
        /*0028*/ 	.byte	0x04, 0x17
        /*002a*/ 	.short	(.L_40 - .L_39)
.L_39:
        /*002c*/ 	.word	0x00000000
        /*0030*/ 	.short	0x0000
        /*0032*/ 	.short	0x0000
        /*0034*/ 	.byte	0x00, 0xf5, 0x21, 0x00


	//----- nvinfo : EIATTR_SPARSE_MMA_MASK
	.align		4
.L_40:
        /*0038*/ 	.byte	0x03, 0x50
        /*003a*/ 	.short	0x0000


	//----- nvinfo : EIATTR_MAXREG_COUNT
	.align		4
        /*003c*/ 	.byte	0x03, 0x1b
        /*003e*/ 	.short	0x00ff


	//----- nvinfo : EIATTR_MERCURY_ISA_VERSION
	.align		4
        /*0040*/ 	.byte	0x03, 0x5f
        /*0042*/ 	.short	0x0101


	//----- nvinfo : EIATTR_VRC_CTA_INIT_COUNT
	.align		4
        /*0044*/ 	.byte	0x02, 0x4a
	.zero		1
	.zero		1


	//----- nvinfo : EIATTR_EXIT_INSTR_OFFSETS
	.align		4
        /*0048*/ 	.byte	0x04, 0x1c
        /*004a*/ 	.short	(.L_42 - .L_41)


	//   ....[0]....
.L_41:
        /*004c*/ 	.word	0x00000b50


	//----- nvinfo : EIATTR_CBANK_PARAM_SIZE
	.align		4
.L_42:
        /*0050*/ 	.byte	0x03, 0x19
        /*0052*/ 	.short	0x0014


	//----- nvinfo : EIATTR_PARAM_CBANK
	.align		4
        /*0054*/ 	.byte	0x04, 0x0a
        /*0056*/ 	.short	(.L_44 - .L_43)
	.align		4
.L_43:
        /*0058*/ 	.word	index@(.nv.constant0._Z15matrix_multiplyPPiS_i)
        /*005c*/ 	.short	0x0380
        /*005e*/ 	.short	0x0014


	//----- nvinfo : EIATTR_SW_WAR
	.align		4
.L_44:
        /*0060*/ 	.byte	0x04, 0x36
        /*0062*/ 	.short	(.L_46 - .L_45)
.L_45:
        /*0064*/ 	.word	0x00000008
.L_46:


//--------------------- .nv.info._Z16matrix_transposePii --------------------------
	.section	.nv.info._Z16matrix_transposePii,"",@"SHT_CUDA_INFO"
	.sectionflags	@""
	.align	4


	//----- nvinfo : EIATTR_CUDA_API_VERSION
	.align		4
        /*0000*/ 	.byte	0x04, 0x37
        /*0002*/ 	.short	(.L_48 - .L_47)
.L_47:
        /*0004*/ 	.word	0x00000082


	//----- nvinfo : EIATTR_KPARAM_INFO
	.align		4
.L_48:
        /*0008*/ 	.byte	0x04, 0x17
        /*000a*/ 	.short	(.L_50 - .L_49)
.L_49:
        /*000c*/ 	.word	0x00000000
        /*0010*/ 	.short	0x0001
        /*0012*/ 	.short	0x0008
        /*0014*/ 	.byte	0x00, 0xf0, 0x11, 0x00


	//----- nvinfo : EIATTR_KPARAM_INFO
	.align		4
.L_50:
        /*0018*/ 	.byte	0x04, 0x17
        /*001a*/ 	.short	(.L_52 - .L_51)
.L_51:
        /*001c*/ 	.word	0x00000000
        /*0020*/ 	.short	0x0000
        /*0022*/ 	.short	0x0000
        /*0024*/ 	.byte	0x00, 0xf5, 0x21, 0x00


	//----- nvinfo : EIATTR_SPARSE_MMA_MASK
	.align		4
.L_52:
        /*0028*/ 	.byte	0x03, 0x50
        /*002a*/ 	.short	0x0000


	//----- nvinfo : EIATTR_MAXREG_COUNT
	.align		4
        /*002c*/ 	.byte	0x03, 0x1b
        /*002e*/ 	.short	0x00ff


	//----- nvinfo : EIATTR_MERCURY_ISA_VERSION
	.align		4
        /*0030*/ 	.byte	0x03, 0x5f
        /*0032*/ 	.short	0x0101


	//----- nvinfo : EIATTR_VRC_CTA_INIT_COUNT
	.align		4
        /*0034*/ 	.byte	0x02, 0x4a
	.zero		1
	.zero		1


	//----- nvinfo : EIATTR_EXIT_INSTR_OFFSETS
	.align		4
        /*0038*/ 	.byte	0x04, 0x1c
        /*003a*/ 	.short	(.L_54 - .L_53)


	//   ....[0]....
.L_53:
        /*003c*/ 	.word	0x00000210


	//   ....[1]....
        /*0040*/ 	.word	0x000002b0


	//----- nvinfo : EIATTR_CBANK_PARAM_SIZE
	.align		4
.L_54:
        /*0044*/ 	.byte	0x03, 0x19
        /*0046*/ 	.short	0x000c


	//----- nvinfo : EIATTR_PARAM_CBANK
	.align		4
        /*0048*/ 	.byte	0x04, 0x0a
        /*004a*/ 	.short	(.L_56 - .L_55)
	.align		4
.L_55:
        /*004c*/ 	.word	index@(.nv.constant0._Z16matrix_transposePii)
        /*0050*/ 	.short	0x0380
        /*0052*/ 	.short	0x000c


	//----- nvinfo : EIATTR_SW_WAR
	.align		4
.L_56:
        /*0054*/ 	.byte	0x04, 0x36
        /*0056*/ 	.short	(.L_58 - .L_57)
.L_57:
        /*0058*/ 	.word	0x00000008
.L_58:


//--------------------- .nv.info._Z11init_matrixPiiiiP17curandStateXORWOW --------------------------
	.section	.nv.info._Z11init_matrixPiiiiP17curandStateXORWOW,"",@"SHT_CUDA_INFO"
	.sectionflags	@""
	.align	4


	//----- nvinfo : EIATTR_CUDA_API_VERSION
	.align		4
        /*0000*/ 	.byte	0x04, 0x37
        /*0002*/ 	.short	(.L_60 - .L_59)
.L_59:
        /*0004*/ 	.word	0x00000082


	//----- nvinfo : EIATTR_KPARAM_INFO
	.align		4
.L_60:
        /*0008*/ 	.byte	0x04, 0x17
        /*000a*/ 	.short	(.L_62 - .L_61)
.L_61:
        /*000c*/ 	.word	0x00000000
        /*0010*/ 	.short	0x0004
        /*0012*/ 	.short	0x0018
        /*0014*/ 	.byte	0x00, 0xf5, 0x21, 0x00


	//----- nvinfo : EIATTR_KPARAM_INFO
	.align		4
.L_62:
        /*0018*/ 	.byte	0x04, 0x17
        /*001a*/ 	.short	(.L_64 - .L_63)
.L_63:
        /*001c*/ 	.word	0x00000000
        /*0020*/ 	.short	0x0003
        /*0022*/ 	.short	0x0010
        /*0024*/ 	.byte	0x00, 0xf0, 0x11, 0x00


	//----- nvinfo : EIATTR_KPARAM_INFO
	.align		4
.L_64:
        /*0028*/ 	.byte	0x04, 0x17
        /*002a*/ 	.short	(.L_66 - .L_65)
.L_65:
        /*002c*/ 	.word	0x00000000
        /*0030*/ 	.short	0x0002
        /*0032*/ 	.short	0x000c
        /*0034*/ 	.byte	0x00, 0xf0, 0x11, 0x00


	//----- nvinfo : EIATTR_KPARAM_INFO
	.align		4
.L_66:
        /*0038*/ 	.byte	0x04, 0x17
        /*003a*/ 	.short	(.L_68 - .L_67)
.L_67:
        /*003c*/ 	.word	0x00000000
        /*0040*/ 	.short	0x0001
        /*0042*/ 	.short	0x0008
        /*0044*/ 	.byte	0x00, 0xf0, 0x11, 0x00


	//----- nvinfo : EIATTR_KPARAM_INFO
	.align		4
.L_68:
        /*0048*/ 	.byte	0x04, 0x17
        /*004a*/ 	.short	(.L_70 - .L_69)
.L_69:
        /*004c*/ 	.word	0x00000000
        /*0050*/ 	.short	0x0000
        /*0052*/ 	.short	0x0000
        /*0054*/ 	.byte	0x00, 0xf5, 0x21, 0x00


	//----- nvinfo : EIATTR_SPARSE_MMA_MASK
	.align		4
.L_70:
        /*0058*/ 	.byte	0x03, 0x50
        /*005a*/ 	.short	0x0000


	//----- nvinfo : EIATTR_MAXREG_COUNT
	.align		4
        /*005c*/ 	.byte	0x03, 0x1b
        /*005e*/ 	.short	0x00ff


	//----- nvinfo : EIATTR_MERCURY_ISA_VERSION
	.align		4
        /*0060*/ 	.byte	0x03, 0x5f
        /*0062*/ 	.short	0x0101


	//----- nvinfo : EIATTR_VRC_CTA_INIT_COUNT
	.align		4
        /*0064*/ 	.byte	0x02, 0x4a
	.zero		1
	.zero		1


	//----- nvinfo : EIATTR_EXIT_INSTR_OFFSETS
	.align		4
        /*0068*/ 	.byte	0x04, 0x1c
        /*006a*/ 	.short	(.L_72 - .L_71)


	//   ....[0]....
.L_71:
        /*006c*/ 	.word	0x00000450


	//----- nvinfo : EIATTR_CBANK_PARAM_SIZE
	.align		4
.L_72:
        /*0070*/ 	.byte	0x03, 0x19
        /*0072*/ 	.short	0x0020


	//----- nvinfo : EIATTR_PARAM_CBANK
	.align		4
        /*0074*/ 	.byte	0x04, 0x0a
        /*0076*/ 	.short	(.L_74 - .L_73)
	.align		4
.L_73:
        /*0078*/ 	.word	index@(.nv.constant0._Z11init_matrixPiiiiP17curandStateXORWOW)
        /*007c*/ 	.short	0x0380
        /*007e*/ 	.short	0x0020


	//----- nvinfo : EIATTR_SW_WAR
	.align		4
.L_74:
        /*0080*/ 	.byte	0x04, 0x36
        /*0082*/ 	.short	(.L_76 - .L_75)
.L_75:
        /*0084*/ 	.word	0x00000008
.L_76:


//--------------------- .nv.info._Z12setup_kernelP17curandStateXORWOWy --------------------------
	.section	.nv.info._Z12setup_kernelP17curandStateXORWOWy,"",@"SHT_CUDA_INFO"
	.sectionflags	@""
	.align	4


	//----- nvinfo : EIATTR_CUDA_API_VERSION
	.align		4
        /*0000*/ 	.byte	0x04, 0x37
        /*0002*/ 	.short	(.L_78 - .L_77)
.L_77:
        /*0004*/ 	.word	0x00000082


	//----- nvinfo : EIATTR_KPARAM_INFO
	.align		4
.L_78:
        /*0008*/ 	.byte	0x04, 0x17
        /*000a*/ 	.short	(.L_80 - .L_79)
.L_79:
        /*000c*/ 	.word	0x00000000
        /*0010*/ 	.short	0x0001
        /*0012*/ 	.short	0x0008
        /*0014*/ 	.byte	0x00, 0xf0, 0x21, 0x00


	//----- nvinfo : EIATTR_KPARAM_INFO
	.align		4
.L_80:
        /*0018*/ 	.byte	0x04, 0x17
        /*001a*/ 	.short	(.L_82 - .L_81)
.L_81:
        /*001c*/ 	.word	0x00000000
        /*0020*/ 	.short	0x0000
        /*0022*/ 	.short	0x0000
        /*0024*/ 	.byte	0x00, 0xf5, 0x21, 0x00


	//----- nvinfo : EIATTR_SPARSE_MMA_MASK
	.align		4
.L_82:
        /*0028*/ 	.byte	0x03, 0x50
        /*002a*/ 	.short	0x0000


	//----- nvinfo : EIATTR_MAXREG_COUNT
	.align		4
        /*002c*/ 	.byte	0x03, 0x1b
        /*002e*/ 	.short	0x00ff


	//----- nvinfo : EIATTR_MERCURY_ISA_VERSION
	.align		4
        /*0030*/ 	.byte	0x03, 0x5f
        /*0032*/ 	.short	0x0101


	//----- nvinfo : EIATTR_VRC_CTA_INIT_COUNT
	.align		4
        /*0034*/ 	.byte	0x02, 0x4a
	.zero		1
	.zero		1


	//----- nvinfo : EIATTR_EXIT_INSTR_OFFSETS
	.align		4
        /*0038*/ 	.byte	0x04, 0x1c
        /*003a*/ 	.short	(.L_84 - .L_83)


	//   ....[0]....
.L_83:
        /*003c*/ 	.word	0x00000060


	//   ....[1]....
        /*0040*/ 	.word	0x00000ef0


	//----- nvinfo : EIATTR_CRS_STACK_SIZE
	.align		4
.L_84:
        /*0044*/ 	.byte	0x04, 0x1e
        /*0046*/ 	.short	(.L_86 - .L_85)
.L_85:
        /*0048*/ 	.word	0x00000000


	//----- nvinfo : EIATTR_CBANK_PARAM_SIZE
	.align		4
.L_86:
        /*004c*/ 	.byte	0x03, 0x19
        /*004e*/ 	.short	0x0010


	//----- nvinfo : EIATTR_PARAM_CBANK
	.align		4
        /*0050*/ 	.byte	0x04, 0x0a
        /*0052*/ 	.short	(.L_88 - .L_87)
	.align		4
.L_87:
        /*0054*/ 	.word	index@(.nv.constant0._Z12setup_kernelP17curandStateXORWOWy)
        /*0058*/ 	.short	0x0380
        /*005a*/ 	.short	0x0010


	//----- nvinfo : EIATTR_SW_WAR
	.align		4
.L_88:
        /*005c*/ 	.byte	0x04, 0x36
        /*005e*/ 	.short	(.L_90 - .L_89)
.L_89:
        /*0060*/ 	.word	0x00000008
.L_90:


//--------------------- .nv.callgraph             --------------------------
	.section	.nv.callgraph,"",@"SHT_CUDA_CALLGRAPH"
	.align	4
	.sectionentsize	8
	.align		4
        /*0000*/ 	.word	0x00000000
	.align		4
        /*0004*/ 	.word	0xffffffff
	.align		4
        /*0008*/ 	.word	0x00000000
	.align		4
        /*000c*/ 	.word	0xfffffffe
	.align		4
        /*0010*/ 	.word	0x00000000
	.align		4
        /*0014*/ 	.word	0xfffffffd
	.align		4
        /*0018*/ 	.word	0x00000000
	.align		4
        /*001c*/ 	.word	0xfffffffc


//--------------------- .nv.constant4             --------------------------
	.section	.nv.constant4,"a",@progbits
	.align	8
	.align		8
.nv.constant4:
        /*0000*/ 	.dword	precalc_xorwow_matrix
	.align		8
        /*0008*/ 	.dword	precalc_xorwow_offset_matrix
	.align		8
        /*0010*/ 	.dword	mrg32k3aM1
	.align		8
        /*0018*/ 	.dword	mrg32k3aM2
	.align		8
        /*0020*/ 	.dword	mrg32k3aM1SubSeq
	.align		8
        /*0028*/ 	.dword	mrg32k3aM2SubSeq
	.align		8
        /*0030*/ 	.dword	mrg32k3aM1Seq
	.align		8
        /*0038*/ 	.dword	mrg32k3aM2Seq


//--------------------- .nv.constant3             --------------------------
	.section	.nv.constant3,"a",@progbits
	.align	8
.nv.constant3:
	.type		__cr_lgamma_table,@object
	.size		__cr_lgamma_table,(.L_8 - __cr_lgamma_table)
__cr_lgamma_table:
        /*0000*/ 	.byte	0x00, 0x00, 0x00, 0x00, 0x00, 0x00, 0x00, 0x00, 0x00, 0x00, 0x00, 0x00, 0x00, 0x00, 0x00, 0x00
        /*0010*/ 	.byte	0xef, 0x39, 0xfa, 0xfe, 0x42, 0x2e, 0xe6, 0x3f, 0x02, 0x20, 0x2a, 0xfa, 0x0b, 0xab, 0xfc, 0x3f
        /*0020*/ 	.byte	0xf9, 0x2c, 0x92, 0x7c, 0xa7, 0x6c, 0x09, 0x40, 0xc9, 0x79, 0x44, 0x3c, 0x64, 0x26, 0x13, 0x40
        /*0030*/ 	.byte	0xca, 0x01, 0xcf, 0x3a, 0x27, 0x51, 0x1a, 0x40, 0x30, 0xcc, 0x2d, 0xf3, 0xe1, 0x0c, 0x21, 0x40
        /*0040*/ 	.byte	0x0d, 0xb7, 0xfc, 0x82, 0x8e, 0x35, 0x25, 0x40
.L_8:


//--------------------- .text._Z15matrix_multiplyPPiS_i --------------------------
	.section	.text._Z15matrix_multiplyPPiS_i,"ax",@progbits
	.align	128
        .global         _Z15matrix_multiplyPPiS_i
        .type           _Z15matrix_multiplyPPiS_i,@function
        .size           _Z15matrix_multiplyPPiS_i,(.L_x_18 - _Z15matrix_multiplyPPiS_i)
        .other          _Z15matrix_multiplyPPiS_i,@"STO_CUDA_ENTRY STV_DEFAULT"
_Z15matrix_multiplyPPiS_i:
.text._Z15matrix_multiplyPPiS_i:
[----:B------:R-:W-:Y:S08]  /*0000*/  LDC R1, c[0x0][0x37c] ;  /* 0x0000df00ff017b82 */ /* 0x000ff00000000800 */
[----:B------:R-:W0:Y:S01]  /*0010*/  LDC R0, c[0x0][0x390] ;  /* 0x0000e400ff007b82 */ /* 0x000e220000000800 */
[----:B------:R-:W1:Y:S01]  /*0020*/  S2R R14, SR_TID.X ;  /* 0x00000000000e7919 */ /* 0x000e620000002100 */
[----:B------:R-:W2:Y:S01]  /*0030*/  LDCU UR4, c[0x0][0x360] ;  /* 0x00006c00ff0477ac */ /* 0x000ea20008000800 */
[----:B------:R-:W-:Y:S01]  /*0040*/  IMAD.MOV.U32 R20, RZ, RZ, RZ ;  /* 0x000000ffff147224 */ /* 0x000fe200078e00ff */
[----:B------:R-:W3:Y:S04]  /*0050*/  LDCU.64 UR6, c[0x0][0x358] ;  /* 0x00006b00ff0677ac */ /* 0x000ee80008000a00 */
[----:B------:R-:W2:Y:S01]  /*0060*/  S2UR UR5, SR_CTAID.X ;  /* 0x00000000000579c3 */ /* 0x000ea20000002500 */
[----:B0-----:R-:W-:-:S04]  /*0070*/  IABS R5, R0 ;  /* 0x0000000000057213 */ /* 0x001fc80000000000 */
[----:B------:R-:W0:Y:S01]  /*0080*/  I2F.RP R4, R5 ;  /* 0x0000000500047306 */ /* 0x000e220000209400 */
[----:B--2---:R-:W-:-:S06]  /*0090*/  UIMAD UR4, UR4, UR5, URZ ;  /* 0x00000005040472a4 */ /* 0x004fcc000f8e02ff */
[----:B-1----:R-:W-:-:S04]  /*00a0*/  IADD3 R15, PT, PT, R14, UR4, RZ ;  /* 0x000000040e0f7c10 */ /* 0x002fc8000fffe0ff */
[----:B------:R-:W-:Y:S01]  /*00b0*/  IABS R16, R15 ;  /* 0x0000000f00107213 */ /* 0x000fe20000000000 */
[----:B0-----:R-:W0:Y:S01]  /*00c0*/  MUFU.RCP R4, R4 ;  /* 0x0000000400047308 */ /* 0x001e220000001000 */
[----:B------:R-:W-:Y:S02]  /*00d0*/  ISETP.GE.AND P1, PT, R15, RZ, PT ;  /* 0x000000ff0f00720c */ /* 0x000fe40003f26270 */
[----:B0-----:R-:W-:-:S05]  /*00e0*/  IADD3 R2, PT, PT, R4, 0xffffffe, RZ ;  /* 0x0ffffffe04027810 */ /* 0x001fca0007ffe0ff */
[----:B------:R0:W1:Y:S02]  /*00f0*/  F2I.FTZ.U32.TRUNC.NTZ R3, R2 ;  /* 0x0000000200037305 */ /* 0x000064000021f000 */
[----:B0-----:R-:W-:Y:S01]  /*0100*/  HFMA2 R2, -RZ, RZ, 0, 0 ;  /* 0x00000000ff027431 */ /* 0x001fe200000001ff */
[----:B-1----:R-:W-:-:S05]  /*0110*/  IADD3 R6, PT, PT, RZ, -R3, RZ ;  /* 0x80000003ff067210 */ /* 0x002fca0007ffe0ff */
[----:B------:R-:W-:-:S04]  /*0120*/  IMAD R7, R6, R5, RZ ;  /* 0x0000000506077224 */ /* 0x000fc800078e02ff */
[----:B------:R-:W-:-:S06]  /*0130*/  IMAD.HI.U32 R3, R3, R7, R2 ;  /* 0x0000000703037227 */ /* 0x000fcc00078e0002 */
[----:B------:R-:W-:-:S04]  /*0140*/  IMAD.HI.U32 R3, R3, R16, RZ ;  /* 0x0000001003037227 */ /* 0x000fc800078e00ff */
[----:B------:R-:W-:-:S04]  /*0150*/  IMAD.MOV R3, RZ, RZ, -R3 ;  /* 0x000000ffff037224 */ /* 0x000fc800078e0a03 */
[----:B------:R-:W-:-:S05]  /*0160*/  IMAD R16, R5, R3, R16 ;  /* 0x0000000305107224 */ /* 0x000fca00078e0210 */
[----:B------:R-:W-:-:S13]  /*0170*/  ISETP.GT.U32.AND P0, PT, R5, R16, PT ;  /* 0x000000100500720c */ /* 0x000fda0003f04070 */
[----:B------:R-:W-:Y:S02]  /*0180*/  @!P0 IADD3 R16, PT, PT, R16, -R5, RZ ;  /* 0x8000000510108210 */ /* 0x000fe40007ffe0ff */
[----:B------:R-:W-:Y:S02]  /*0190*/  ISETP.NE.AND P0, PT, R0, RZ, PT ;  /* 0x000000ff0000720c */ /* 0x000fe40003f05270 */
[----:B------:R-:W-:-:S13]  /*01a0*/  ISETP.GT.U32.AND P2, PT, R5, R16, PT ;  /* 0x000000100500720c */ /* 0x000fda0003f44070 */
[----:B------:R-:W-:Y:S02]  /*01b0*/  @!P2 IADD3 R16, PT, PT, R16, -R5, RZ ;  /* 0x800000051010a210 */ /* 0x000fe40007ffe0ff */
[----:B------:R-:W-:Y:S02]  /*01c0*/  ISETP.GE.AND P2, PT, R0, 0x1, PT ;  /* 0x000000010000780c */ /* 0x000fe40003f46270 */
[----:B------:R-:W-:Y:S02]  /*01d0*/  @!P1 IADD3 R16, PT, PT, -R16, RZ, RZ ;  /* 0x000000ff10109210 */ /* 0x000fe40007ffe1ff */
[----:B------:R-:W-:-:S09]  /*01e0*/  @!P0 LOP3.LUT R16, RZ, R0, RZ, 0x33, !PT ;  /* 0x00000000ff108212 */ /* 0x000fd200078e33ff */
[----:B---3--:R-:W-:Y:S05]  /*01f0*/  @!P2 BRA `(.L_x_0) ;  /* 0x000000080048a947 */ /* 0x008fea0003800000 */
[----:B------:R-:W0:Y:S01]  /*0200*/  LDC.64 R6, c[0x0][0x380] ;  /* 0x0000e000ff067b82 */ /* 0x000e220000000a00 */
[C---:B------:R-:W-:Y:S02]  /*0210*/  ISETP.GE.U32.AND P1, PT, R0.reuse, 0x10, PT ;  /* 0x000000100000780c */ /* 0x040fe40003f26070 */
[----:B------:R-:W-:Y:S01]  /*0220*/  LOP3.LUT R21, R0, 0xf, RZ, 0xc0, !PT ;  /* 0x0000000f00157812 */ /* 0x000fe200078ec0ff */
[----:B------:R-:W-:Y:S01]  /*0230*/  IMAD R18, R16, R0, RZ ;  /* 0x0000000010127224 */ /* 0x000fe200078e02ff */
[----:B------:R-:W-:Y:S02]  /*0240*/  IADD3 R17, PT, PT, R15, -R16, RZ ;  /* 0x800000100f117210 */ /* 0x000fe40007ffe0ff */
[----:B------:R-:W-:Y:S02]  /*0250*/  ISETP.NE.AND P0, PT, R21, RZ, PT ;  /* 0x000000ff1500720c */ /* 0x000fe40003f05270 */
[----:B------:R-:W-:Y:S02]  /*0260*/  MOV R19, RZ ;  /* 0x000000ff00137202 */ /* 0x000fe40000000f00 */
[----:B------:R-:W-:Y:S01]  /*0270*/  MOV R20, RZ ;  /* 0x000000ff00147202 */ /* 0x000fe20000000f00 */
[----:B0-----:R0:W5:Y:S04]  /*0280*/  LDG.E.64 R2, desc[UR6][R6.64] ;  /* 0x0000000606027981 */ /* 0x001168000c1e1b00 */
[----:B------:R0:W5:Y:S01]  /*0290*/  LDG.E.64 R4, desc[UR6][R6.64+0x8] ;  /* 0x0000080606047981 */ /* 0x000162000c1e1b00 */
[----:B------:R-:W-:Y:S05]  /*02a0*/  @!P1 BRA `(.L_x_1) ;  /* 0x0000000400009947 */ /* 0x000fea0003800000 */
[----:B------:R-:W-:Y:S01]  /*02b0*/  LOP3.LUT R19, R0, 0x7ffffff0, RZ, 0xc0, !PT ;  /* 0x7ffffff000137812 */ /* 0x000fe200078ec0ff */
[----:B------:R-:W-:Y:S01]  /*02c0*/  IMAD.MOV.U32 R23, RZ, RZ, R18 ;  /* 0x000000ffff177224 */ /* 0x000fe200078e0012 */
[----:B0----5:R-:W-:Y:S02]  /*02d0*/  IADD3 R6, P1, PT, R2, 0x20, RZ ;  /* 0x0000002002067810 */ /* 0x021fe40007f3e0ff */
[----:B------:R-:W-:Y:S02]  /*02e0*/  IADD3 R8, P2, PT, R4, 0x20, RZ ;  /* 0x0000002004087810 */ /* 0x000fe40007f5e0ff */
[----:B------:R-:W-:Y:S02]  /*02f0*/  MOV R20, RZ ;  /* 0x000000ff00147202 */ /* 0x000fe40000000f00 */
[----:B------:R-:W-:Y:S02]  /*0300*/  MOV R25, R17 ;  /* 0x0000001100197202 */ /* 0x000fe40000000f00 */
[----:B------:R-:W-:-:S02]  /*0310*/  IADD3.X R7, PT, PT, RZ, R3, RZ, P1, !PT ;  /* 0x00000003ff077210 */ /* 0x000fc40000ffe4ff */
[----:B------:R-:W-:Y:S02]  /*0320*/  IADD3.X R9, PT, PT, RZ, R5, RZ, P2, !PT ;  /* 0x00000005ff097210 */ /* 0x000fe400017fe4ff */
[----:B------:R-:W-:-:S07]  /*0330*/  IADD3 R22, PT, PT, -R19, RZ, RZ ;  /* 0x000000ff13167210 */ /* 0x000fce0007ffe1ff */
.L_x_2:
[----:B------:R-:W-:-:S04]  /*0340*/  IMAD.WIDE R10, R25, 0x4, R6 ;  /* 0x00000004190a7825 */ /* 0x000fc800078e0206 */
[----:B------:R-:W-:Y:S01]  /*0350*/  IMAD.WIDE R12, R23, 0x4, R8 ;  /* 0x00000004170c7825 */ /* 0x000fe200078e0208 */
[----:B------:R-:W2:Y:S04]  /*0360*/  LDG.E R27, desc[UR6][R10.64+-0x20] ;  /* 0xffffe0060a1b7981 */ /* 0x000ea8000c1e1900 */
[----:B------:R-:W2:Y:S04]  /*0370*/  LDG.E R24, desc[UR6][R12.64+-0x20] ;  /* 0xffffe0060c187981 */ /* 0x000ea8000c1e1900 */
[----:B------:R-:W3:Y:S04]  /*0380*/  LDG.E R29, desc[UR6][R10.64+-0x1c] ;  /* 0xffffe4060a1d7981 */ /* 0x000ee8000c1e1900 */
[----:B------:R-:W3:Y:S01]  /*0390*/  LDG.E R26, desc[UR6][R12.64+-0x1c] ;  /* 0xffffe4060c1a7981 */ /* 0x000ee2000c1e1900 */
[----:B--2---:R-:W-:-:S03]  /*03a0*/  IMAD R24, R27, R24, R20 ;  /* 0x000000181b187224 */ /* 0x004fc600078e0214 */
[----:B------:R-:W2:Y:S04]  /*03b0*/  LDG.E R27, desc[UR6][R10.64+-0x18] ;  /* 0xffffe8060a1b7981 */ /* 0x000ea8000c1e1900 */
[----:B------:R-:W2:Y:S01]  /*03c0*/  LDG.E R20, desc[UR6][R12.64+-0x18] ;  /* 0xffffe8060c147981 */ /* 0x000ea2000c1e1900 */
[----:B---3--:R-:W-:-:S03]  /*03d0*/  IMAD R24, R29, R26, R24 ;  /* 0x0000001a1d187224 */ /* 0x008fc600078e0218 */
        /* <DEDUP_REMOVED lines=32> */
[----:B------:R-:W-:Y:S02]  /*05e0*/  VIADD R22, R22, 0x10 ;  /* 0x0000001016167836 */ /* 0x000fe40000000000 */
[----:B--2---:R-:W-:Y:S02]  /*05f0*/  IMAD R20, R27, R24, R20 ;  /* 0x000000181b147224 */ /* 0x004fe400078e0214 */
[----:B------:R-:W2:Y:S04]  /*0600*/  LDG.E R27, desc[UR6][R10.64+0x18] ;  /* 0x000018060a1b7981 */ /* 0x000ea8000c1e1900 */
[----:B------:R-:W2:Y:S01]  /*0610*/  LDG.E R24, desc[UR6][R12.64+0x18] ;  /* 0x000018060c187981 */ /* 0x000ea2000c1e1900 */
[----:B---3--:R-:W-:-:S03]  /*0620*/  IMAD R20, R29, R26, R20 ;  /* 0x0000001a1d147224 */ /* 0x008fc600078e0214 */
[----:B------:R-:W3:Y:S04]  /*0630*/  LDG.E R29, desc[UR6][R10.64+0x1c] ;  /* 0x00001c060a1d7981 */ /* 0x000ee8000c1e1900 */
[----:B------:R-:W3:Y:S01]  /*0640*/  LDG.E R26, desc[UR6][R12.64+0x1c] ;  /* 0x00001c060c1a7981 */ /* 0x000ee2000c1e1900 */
[----:B------:R-:W-:Y:S02]  /*0650*/  ISETP.NE.AND P1, PT, R22, RZ, PT ;  /* 0x000000ff1600720c */ /* 0x000fe40003f25270 */
[----:B------:R-:W-:Y:S02]  /*0660*/  IADD3 R25, PT, PT, R25, 0x10, RZ ;  /* 0x0000001019197810 */ /* 0x000fe40007ffe0ff */
[----:B------:R-:W-:Y:S01]  /*0670*/  IADD3 R23, PT, PT, R23, 0x10, RZ ;  /* 0x0000001017177810 */ /* 0x000fe20007ffe0ff */
[----:B--2---:R-:W-:-:S04]  /*0680*/  IMAD R20, R27, R24, R20 ;  /* 0x000000181b147224 */ /* 0x004fc800078e0214 */
[----:B---3--:R-:W-:-:S04]  /*0690*/  IMAD R20, R29, R26, R20 ;  /* 0x0000001a1d147224 */ /* 0x008fc800078e0214 */
[----:B------:R-:W-:Y:S05]  /*06a0*/  @P1 BRA `(.L_x_2) ;  /* 0xfffffffc00241947 */ /* 0x000fea000383ffff */
.L_x_1:
[----:B------:R-:W-:Y:S05]  /*06b0*/  @!P0 BRA `(.L_x_0) ;  /* 0x0000000400188947 */ /* 0x000fea0003800000 */
[----:B------:R-:W-:Y:S02]  /*06c0*/  ISETP.GE.U32.AND P0, PT, R21, 0x8, PT ;  /* 0x000000081500780c */ /* 0x000fe40003f06070 */
[----:B------:R-:W-:-:S04]  /*06d0*/  LOP3.LUT R27, R0, 0x7, RZ, 0xc0, !PT ;  /* 0x00000007001b7812 */ /* 0x000fc800078ec0ff */
[----:B------:R-:W-:-:S07]  /*06e0*/  ISETP.NE.AND P1, PT, R27, RZ, PT ;  /* 0x000000ff1b00720c */ /* 0x000fce0003f25270 */
[----:B------:R-:W-:Y:S06]  /*06f0*/  @!P0 BRA `(.L_x_3) ;  /* 0x0000000000748947 */ /* 0x000fec0003800000 */
[-C--:B0-----:R-:W-:Y:S02]  /*0700*/  IADD3 R7, PT, PT, R17, R19.reuse, RZ ;  /* 0x0000001311077210 */ /* 0x081fe40007ffe0ff */
[----:B------:R-:W-:-:S03]  /*0710*/  IADD3 R9, PT, PT, R18, R19, RZ ;  /* 0x0000001312097210 */ /* 0x000fc60007ffe0ff */
[----:B-----5:R-:W-:-:S04]  /*0720*/  IMAD.WIDE R6, R7, 0x4, R2 ;  /* 0x0000000407067825 */ /* 0x020fc800078e0202 */
[----:B------:R-:W-:Y:S01]  /*0730*/  IMAD.WIDE R8, R9, 0x4, R4 ;  /* 0x0000000409087825 */ /* 0x000fe200078e0204 */
[----:B------:R-:W2:Y:S04]  /*0740*/  LDG.E R13, desc[UR6][R6.64] ;  /* 0x00000006060d7981 */ /* 0x000ea8000c1e1900 */
[----:B------:R-:W2:Y:S04]  /*0750*/  LDG.E R12, desc[UR6][R8.64] ;  /* 0x00000006080c7981 */ /* 0x000ea8000c1e1900 */
[----:B------:R-:W3:Y:S04]  /*0760*/  LDG.E R21, desc[UR6][R6.64+0x4] ;  /* 0x0000040606157981 */ /* 0x000ee8000c1e1900 */
[----:B------:R-:W3:Y:S04]  /*0770*/  LDG.E R22, desc[UR6][R8.64+0x4] ;  /* 0x0000040608167981 */ /* 0x000ee8000c1e1900 */
[----:B------:R-:W4:Y:S04]  /*0780*/  LDG.E R10, desc[UR6][R6.64+0x8] ;  /* 0x00000806060a7981 */ /* 0x000f28000c1e1900 */
[----:B------:R-:W4:Y:S04]  /*0790*/  LDG.E R11, desc[UR6][R8.64+0x8] ;  /* 0x00000806080b7981 */ /* 0x000f28000c1e1900 */
[----:B------:R-:W4:Y:S04]  /*07a0*/  LDG.E R23, desc[UR6][R8.64+0x10] ;  /* 0x0000100608177981 */ /* 0x000f28000c1e1900 */
[----:B------:R-:W4:Y:S04]  /*07b0*/  LDG.E R26, desc[UR6][R8.64+0x14] ;  /* 0x00001406081a7981 */ /* 0x000f28000c1e1900 */
[----:B------:R-:W4:Y:S04]  /*07c0*/  LDG.E R25, desc[UR6][R8.64+0x18] ;  /* 0x0000180608197981 */ /* 0x000f28000c1e1900 */
[----:B------:R-:W4:Y:S04]  /*07d0*/  LDG.E R24, desc[UR6][R6.64+0x1c] ;  /* 0x00001c0606187981 */ /* 0x000f28000c1e1900 */
[----:B------:R-:W4:Y:S01]  /*07e0*/  LDG.E R29, desc[UR6][R8.64+0x1c] ;  /* 0x00001c06081d7981 */ /* 0x000f22000c1e1900 */
[----:B--2---:R-:W-:-:S03]  /*07f0*/  IMAD R20, R13, R12, R20 ;  /* 0x0000000c0d147224 */ /* 0x004fc600078e0214 */
[----:B------:R-:W2:Y:S04]  /*0800*/  LDG.E R12, desc[UR6][R6.64+0xc] ;  /* 0x00000c06060c7981 */ /* 0x000ea8000c1e1900 */
[----:B------:R-:W2:Y:S01]  /*0810*/  LDG.E R13, desc[UR6][R8.64+0xc] ;  /* 0x00000c06080d7981 */ /* 0x000ea2000c1e1900 */
[----:B---3--:R-:W-:-:S03]  /*0820*/  IMAD R28, R21, R22, R20 ;  /* 0x00000016151c7224 */ /* 0x008fc600078e0214 */
[----:B------:R-:W3:Y:S04]  /*0830*/  LDG.E R22, desc[UR6][R6.64+0x10] ;  /* 0x0000100606167981 */ /* 0x000ee8000c1e1900 */
[----:B------:R-:W3:Y:S04]  /*0840*/  LDG.E R21, desc[UR6][R6.64+0x14] ;  /* 0x0000140606157981 */ /* 0x000ee8000c1e1900 */
[----:B------:R-:W3:Y:S01]  /*0850*/  LDG.E R20, desc[UR6][R6.64+0x18] ;  /* 0x0000180606147981 */ /* 0x000ee2000c1e1900 */
[----:B----4-:R-:W-:Y:S02]  /*0860*/  IMAD R10, R10, R11, R28 ;  /* 0x0000000b0a0a7224 */ /* 0x010fe400078e021c */
[----:B------:R-:W-:-:S02]  /*0870*/  VIADD R19, R19, 0x8 ;  /* 0x0000000813137836 */ /* 0x000fc40000000000 */
[----:B--2---:R-:W-:-:S04]  /*0880*/  IMAD R10, R12, R13, R10 ;  /* 0x0000000d0c0a7224 */ /* 0x004fc800078e020a */
[----:B---3--:R-:W-:-:S04]  /*0890*/  IMAD R10, R22, R23, R10 ;  /* 0x00000017160a7224 */ /* 0x008fc800078e020a */
[----:B------:R-:W-:-:S04]  /*08a0*/  IMAD R10, R21, R26, R10 ;  /* 0x0000001a150a7224 */ /* 0x000fc800078e020a */
[----:B------:R-:W-:-:S04]  /*08b0*/  IMAD R20, R20, R25, R10 ;  /* 0x0000001914147224 */ /* 0x000fc800078e020a */
[----:B------:R-:W-:-:S07]  /*08c0*/  IMAD R20, R24, R29, R20 ;  /* 0x0000001d18147224 */ /* 0x000fce00078e0214 */
.L_x_3:
        /* <DEDUP_REMOVED lines=16> */
[----:B------:R-:W4:Y:S01]  /*09d0*/  LDG.E R22, desc[UR6][R8.64+0xc] ;  /* 0x00000c0608167981 */ /* 0x000f22000c1e1900 */
[----:B------:R-:W-:Y:S01]  /*09e0*/  IADD3 R19, PT, PT, R19, 0x4, RZ ;  /* 0x0000000413137810 */ /* 0x000fe20007ffe0ff */
[----:B--2---:R-:W-:-:S04]  /*09f0*/  IMAD R10, R11, R10, R20 ;  /* 0x0000000a0b0a7224 */ /* 0x004fc800078e0214 */
[----:B---3--:R-:W-:-:S04]  /*0a00*/  IMAD R10, R13, R12, R10 ;  /* 0x0000000c0d0a7224 */ /* 0x008fc800078e020a */
[----:B----4-:R-:W-:-:S04]  /*0a10*/  IMAD R10, R17, R21, R10 ;  /* 0x00000015110a7224 */ /* 0x010fc800078e020a */
[----:B------:R-:W-:-:S07]  /*0a20*/  IMAD R20, R23, R22, R10 ;  /* 0x0000001617147224 */ /* 0x000fce00078e020a */
.L_x_4:
[----:B------:R-:W-:Y:S05]  /*0a30*/  @!P1 BRA `(.L_x_0) ;  /* 0x0000000000389947 */ /* 0x000fea0003800000 */
[----:B0-----:R-:W-:Y:S01]  /*0a40*/  IADD3 R7, PT, PT, R14, UR4, R19 ;  /* 0x000000040e077c10 */ /* 0x001fe2000fffe013 */
[----:B------:R-:W-:Y:S01]  /*0a50*/  IMAD.MOV R0, RZ, RZ, -R0 ;  /* 0x000000ffff007224 */ /* 0x000fe200078e0a00 */
[----:B------:R-:W-:Y:S02]  /*0a60*/  IADD3 R19, PT, PT, R18, R19, RZ ;  /* 0x0000001312137210 */ /* 0x000fe40007ffe0ff */
[----:B------:R-:W-:-:S07]  /*0a70*/  IADD3 R11, PT, PT, -R16, R7, RZ ;  /* 0x00000007100b7210 */ /* 0x000fce0007ffe1ff */
.L_x_5:
[----:B-----5:R-:W-:-:S04]  /*0a80*/  IMAD.WIDE R6, R19, 0x4, R4 ;  /* 0x0000000413067825 */ /* 0x020fc800078e0204 */
[----:B------:R-:W-:Y:S02]  /*0a90*/  IMAD.WIDE R8, R11, 0x4, R2 ;  /* 0x000000040b087825 */ /* 0x000fe400078e0202 */
[----:B------:R-:W2:Y:S04]  /*0aa0*/  LDG.E R6, desc[UR6][R6.64] ;  /* 0x0000000606067981 */ /* 0x000ea8000c1e1900 */
[----:B------:R-:W2:Y:S01]  /*0ab0*/  LDG.E R9, desc[UR6][R8.64] ;  /* 0x0000000608097981 */ /* 0x000ea2000c1e1900 */
[----:B------:R-:W-:Y:S02]  /*0ac0*/  IADD3 R0, PT, PT, R0, 0x1, RZ ;  /* 0x0000000100007810 */ /* 0x000fe40007ffe0ff */
[----:B------:R-:W-:Y:S02]  /*0ad0*/  IADD3 R19, PT, PT, R19, 0x1, RZ ;  /* 0x0000000113137810 */ /* 0x000fe40007ffe0ff */
[----:B------:R-:W-:-:S02]  /*0ae0*/  ISETP.NE.AND P0, PT, R0, RZ, PT ;  /* 0x000000ff0000720c */ /* 0x000fc40003f05270 */
[----:B------:R-:W-:Y:S01]  /*0af0*/  IADD3 R11, PT, PT, R11, 0x1, RZ ;  /* 0x000000010b0b7810 */ /* 0x000fe20007ffe0ff */
[----:B--2---:R-:W-:-:S10]  /*0b00*/  IMAD R20, R9, R6, R20 ;  /* 0x0000000609147224 */ /* 0x004fd400078e0214 */
[----:B------:R-:W-:Y:S05]  /*0b10*/  @P0 BRA `(.L_x_5) ;  /* 0xfffffffc00d80947 */ /* 0x000fea000383ffff */
.L_x_0:
[----:B-----5:R-:W1:Y:S02]  /*0b20*/  LDC.64 R2, c[0x0][0x388] ;  /* 0x0000e200ff027b82 */ /* 0x020e640000000a00 */
[----:B-1----:R-:W-:-:S05]  /*0b30*/  IMAD.WIDE R2, R15, 0x4, R2 ;  /* 0x000000040f027825 */ /* 0x002fca00078e0202 */
[----:B------:R-:W-:Y:S01]  /*0b40*/  STG.E desc[UR6][R2.64], R20 ;  /* 0x0000001402007986 */ /* 0x000fe2000c101906 */
[----:B------:R-:W-:Y:S05]  /*0b50*/  EXIT ;  /* 0x000000000000794d */ /* 0x000fea0003800000 */
.L_x_6:
[----:B------:R-:W-:-:S00]  /*0b60*/  BRA `(.L_x_6) ;  /* 0xfffffffc00fc7947 */ /* 0x000fc0000383ffff */
[----:B------:R-:W-:-:S00]  /*0b70*/  NOP ;  /* 0x0000000000007918 */ /* 0x000fc00000000000 */
        /* <DEDUP_REMOVED lines=8> */
.L_x_18:


//--------------------- .text._Z16matrix_transposePii --------------------------
	.section	.text._Z16matrix_transposePii,"ax",@progbits
	.align	128
        .global         _Z16matrix_transposePii
        .type           _Z16matrix_transposePii,@function
        .size           _Z16matrix_transposePii,(.L_x_19 - _Z16matrix_transposePii)
        .other          _Z16matrix_transposePii,@"STO_CUDA_ENTRY STV_DEFAULT"
_Z16matrix_transposePii:
.text._Z16matrix_transposePii:
[----:B------:R-:W-:Y:S08]  /*0000*/  LDC R1, c[0x0][0x37c] ;  /* 0x0000df00ff017b82 */ /* 0x000ff00000000800 */
[----:B------:R-:W0:Y:S01]  /*0010*/  LDC R6, c[0x0][0x388] ;  /* 0x0000e200ff067b82 */ /* 0x000e220000000800 */
[----:B------:R-:W1:Y:S01]  /*0020*/  S2R R7, SR_TID.X ;  /* 0x0000000000077919 */ /* 0x000e620000002100 */
[----:B------:R-:W1:Y:S01]  /*0030*/  LDCU UR4, c[0x0][0x360] ;  /* 0x00006c00ff0477ac */ /* 0x000e620008000800 */
[----:B------:R-:W1:Y:S01]  /*0040*/  S2R R4, SR_CTAID.X ;  /* 0x0000000000047919 */ /* 0x000e620000002500 */
[----:B0-----:R-:W-:-:S04]  /*0050*/  IABS R5, R6 ;  /* 0x0000000600057213 */ /* 0x001fc80000000000 */
[----:B------:R-:W0:Y:S01]  /*0060*/  I2F.RP R0, R5 ;  /* 0x0000000500007306 */ /* 0x000e220000209400 */
[----:B-1----:R-:W-:-:S07]  /*0070*/  IMAD R7, R4, UR4, R7 ;  /* 0x0000000404077c24 */ /* 0x002fce000f8e0207 */
[----:B0-----:R-:W0:Y:S02]  /*0080*/  MUFU.RCP R0, R0 ;  /* 0x0000000000007308 */ /* 0x001e240000001000 */
[----:B0-----:R-:W-:Y:S01]  /*0090*/  VIADD R2, R0, 0xffffffe ;  /* 0x0ffffffe00027836 */ /* 0x001fe20000000000 */
[----:B------:R-:W-:-:S05]  /*00a0*/  IABS R0, R7 ;  /* 0x0000000700007213 */ /* 0x000fca0000000000 */
[----:B------:R0:W1:Y:S02]  /*00b0*/  F2I.FTZ.U32.TRUNC.NTZ R3, R2 ;  /* 0x0000000200037305 */ /* 0x000064000021f000 */
[----:B0-----:R-:W-:Y:S02]  /*00c0*/  HFMA2 R2, -RZ, RZ, 0, 0 ;  /* 0x00000000ff027431 */ /* 0x001fe400000001ff */
[----:B-1----:R-:W-:-:S04]  /*00d0*/  IMAD.MOV R8, RZ, RZ, -R3 ;  /* 0x000000ffff087224 */ /* 0x002fc800078e0a03 */
[----:B------:R-:W-:-:S04]  /*00e0*/  IMAD R9, R8, R5, RZ ;  /* 0x0000000508097224 */ /* 0x000fc800078e02ff */
[----:B------:R-:W-:-:S06]  /*00f0*/  IMAD.HI.U32 R3, R3, R9, R2 ;  /* 0x0000000903037227 */ /* 0x000fcc00078e0002 */
[----:B------:R-:W-:-:S04]  /*0100*/  IMAD.HI.U32 R3, R3, R0, RZ ;  /* 0x0000000003037227 */ /* 0x000fc800078e00ff */
[----:B------:R-:W-:-:S04]  /*0110*/  IMAD.MOV R2, RZ, RZ, -R3 ;  /* 0x000000ffff027224 */ /* 0x000fc800078e0a03 */
[----:B------:R-:W-:-:S05]  /*0120*/  IMAD R0, R5, R2, R0 ;  /* 0x0000000205007224 */ /* 0x000fca00078e0200 */
[----:B------:R-:W-:-:S13]  /*0130*/  ISETP.GT.U32.AND P2, PT, R5, R0, PT ;  /* 0x000000000500720c */ /* 0x000fda0003f44070 */
[-C--:B------:R-:W-:Y:S01]  /*0140*/  @!P2 IADD3 R0, PT, PT, R0, -R5.reuse, RZ ;  /* 0x800000050000a210 */ /* 0x080fe20007ffe0ff */
[----:B------:R-:W-:Y:S01]  /*0150*/  @!P2 VIADD R3, R3, 0x1 ;  /* 0x000000010303a836 */ /* 0x000fe20000000000 */
[----:B------:R-:W-:Y:S02]  /*0160*/  ISETP.NE.AND P2, PT, R6, RZ, PT ;  /* 0x000000ff0600720c */ /* 0x000fe40003f45270 */
[----:B------:R-:W-:Y:S02]  /*0170*/  ISETP.GE.U32.AND P0, PT, R0, R5, PT ;  /* 0x000000050000720c */ /* 0x000fe40003f06070 */
[----:B------:R-:W-:-:S04]  /*0180*/  LOP3.LUT R0, R7, R6, RZ, 0x3c, !PT ;  /* 0x0000000607007212 */ /* 0x000fc800078e3cff */
[----:B------:R-:W-:-:S07]  /*0190*/  ISETP.GE.AND P1, PT, R0, RZ, PT ;  /* 0x000000ff0000720c */ /* 0x000fce0003f26270 */
[----:B------:R-:W-:-:S05]  /*01a0*/  @P0 IADD3 R3, PT, PT, R3, 0x1, RZ ;  /* 0x0000000103030810 */ /* 0x000fca0007ffe0ff */
[----:B------:R-:W-:-:S05]  /*01b0*/  IMAD.MOV.U32 R5, RZ, RZ, R3 ;  /* 0x000000ffff057224 */ /* 0x000fca00078e0003 */
[----:B------:R-:W-:Y:S02]  /*01c0*/  @!P1 IADD3 R5, PT, PT, -R5, RZ, RZ ;  /* 0x000000ff05059210 */ /* 0x000fe40007ffe1ff */
[----:B------:R-:W-:-:S04]  /*01d0*/  @!P2 LOP3.LUT R5, RZ, R6, RZ, 0x33, !PT ;  /* 0x00000006ff05a212 */ /* 0x000fc800078e33ff */
[----:B------:R-:W-:-:S05]  /*01e0*/  IADD3 R0, PT, PT, -R5, RZ, RZ ;  /* 0x000000ff05007210 */ /* 0x000fca0007ffe1ff */
[----:B------:R-:W-:-:S05]  /*01f0*/  IMAD R0, R6, R0, R7 ;  /* 0x0000000006007224 */ /* 0x000fca00078e0207 */
[----:B------:R-:W-:-:S13]  /*0200*/  ISETP.GE.AND P0, PT, R5, R0, PT ;  /* 0x000000000500720c */ /* 0x000fda0003f06270 */
[----:B------:R-:W-:Y:S05]  /*0210*/  @P0 EXIT ;  /* 0x000000000000094d */ /* 0x000fea0003800000 */
[----:B------:R-:W0:Y:S01]  /*0220*/  LDC.64 R2, c[0x0][0x380] ;  /* 0x0000e000ff027b82 */ /* 0x000e220000000a00 */
[----:B------:R-:W1:Y:S01]  /*0230*/  LDCU.64 UR4, c[0x0][0x358] ;  /* 0x00006b00ff0477ac */ /* 0x000e620008000a00 */
[----:B------:R-:W-:-:S04]  /*0240*/  IMAD R5, R0, R6, R5 ;  /* 0x0000000600057224 */ /* 0x000fc800078e0205 */
[----:B0-----:R-:W-:-:S04]  /*0250*/  IMAD.WIDE R4, R5, 0x4, R2 ;  /* 0x0000000405047825 */ /* 0x001fc800078e0202 */
[----:B------:R-:W-:Y:S01]  /*0260*/  IMAD.WIDE R2, R7, 0x4, R2 ;  /* 0x0000000407027825 */ /* 0x000fe200078e0202 */
[----:B-1----:R-:W2:Y:S04]  /*0270*/  LDG.E R9, desc[UR4][R4.64] ;  /* 0x0000000404097981 */ /* 0x002ea8000c1e1900 */
[----:B------:R-:W3:Y:S04]  /*0280*/  LDG.E R7, desc[UR4][R2.64] ;  /* 0x0000000402077981 */ /* 0x000ee8000c1e1900 */
[----:B--2---:R-:W-:Y:S04]  /*0290*/  STG.E desc[UR4][R2.64], R9 ;  /* 0x0000000902007986 */ /* 0x004fe8000c101904 */
[----:B---3--:R-:W-:Y:S01]  /*02a0*/  STG.E desc[UR4][R4.64], R7 ;  /* 0x0000000704007986 */ /* 0x008fe2000c101904 */
[----:B------:R-:W-:Y:S05]  /*02b0*/  EXIT ;  /* 0x000000000000794d */ /* 0x000fea0003800000 */
.L_x_7:
        /* <DEDUP_REMOVED lines=12> */
.L_x_19:


//--------------------- .text._Z11init_matrixPiiiiP17curandStateXORWOW --------------------------
	.section	.text._Z11init_matrixPiiiiP17curandStateXORWOW,"ax",@progbits
	.align	128
        .global         _Z11init_matrixPiiiiP17curandStateXORWOW
        .type           _Z11init_matrixPiiiiP17curandStateXORWOW,@function
        .size           _Z11init_matrixPiiiiP17curandStateXORWOW,(.L_x_20 - _Z11init_matrixPiiiiP17curandStateXORWOW)
        .other          _Z11init_matrixPiiiiP17curandStateXORWOW,@"STO_CUDA_ENTRY STV_DEFAULT"
_Z11init_matrixPiiiiP17curandStateXORWOW:
.text._Z11init_matrixPiiiiP17curandStateXORWOW:
[----:B------:R-:W-:Y:S08]  /*0000*/  LDC R1, c[0x0][0x37c] ;  /* 0x0000df00ff017b82 */ /* 0x000ff00000000800 */
[----:B------:R-:W0:Y:S01]  /*0010*/  LDC R9, c[0x0][0x388] ;  /* 0x0000e200ff097b82 */ /* 0x000e220000000800 */
[----:B------:R-:W1:Y:S01]  /*0020*/  S2R R0, SR_TID.X ;  /* 0x0000000000007919 */ /* 0x000e620000002100 */
[----:B------:R-:W1:Y:S01]  /*0030*/  LDCU UR4, c[0x0][0x360] ;  /* 0x00006c00ff0477ac */ /* 0x000e620008000800 */
[----:B------:R-:W1:Y:S01]  /*0040*/  S2R R5, SR_CTAID.X ;  /* 0x0000000000057919 */ /* 0x000e620000002500 */
[----:B------:R-:W2:Y:S01]  /*0050*/  LDCU.64 UR6, c[0x0][0x358] ;  /* 0x00006b00ff0677ac */ /* 0x000ea20008000a00 */
[----:B------:R-:W3:Y:S01]  /*0060*/  LDCU UR5, c[0x0][0x38c] ;  /* 0x00007180ff0577ac */ /* 0x000ee20008000800 */
[----:B0-----:R-:W-:-:S04]  /*0070*/  IABS R7, R9 ;  /* 0x0000000900077213 */ /* 0x001fc80000000000 */
[----:B------:R-:W0:Y:S01]  /*0080*/  I2F.RP R4, R7 ;  /* 0x0000000700047306 */ /* 0x000e220000209400 */
[----:B-1----:R-:W-:Y:S01]  /*0090*/  IMAD R0, R5, UR4, R0 ;  /* 0x0000000405007c24 */ /* 0x002fe2000f8e0200 */
[----:B------:R-:W3:Y:S06]  /*00a0*/  LDCU UR4, c[0x0][0x390] ;  /* 0x00007200ff0477ac */ /* 0x000eec0008000800 */
[----:B0-----:R-:W0:Y:S02]  /*00b0*/  MUFU.RCP R4, R4 ;  /* 0x0000000400047308 */ /* 0x001e240000001000 */
[----:B0-----:R-:W-:-:S06]  /*00c0*/  VIADD R2, R4, 0xffffffe ;  /* 0x0ffffffe04027836 */ /* 0x001fcc0000000000 */
[----:B------:R0:W1:Y:S02]  /*00d0*/  F2I.FTZ.U32.TRUNC.NTZ R3, R2 ;  /* 0x0000000200037305 */ /* 0x000064000021f000 */
[----:B0-----:R-:W-:Y:S02]  /*00e0*/  HFMA2 R2, -RZ, RZ, 0, 0 ;  /* 0x00000000ff027431 */ /* 0x001fe400000001ff */
[----:B-1----:R-:W-:-:S04]  /*00f0*/  IMAD.MOV R6, RZ, RZ, -R3 ;  /* 0x000000ffff067224 */ /* 0x002fc800078e0a03 */
[----:B------:R-:W-:Y:S01]  /*0100*/  IMAD R5, R6, R7, RZ ;  /* 0x0000000706057224 */ /* 0x000fe200078e02ff */
[----:B------:R-:W-:-:S03]  /*0110*/  IABS R6, R0 ;  /* 0x0000000000067213 */ /* 0x000fc60000000000 */
[----:B------:R-:W-:Y:S01]  /*0120*/  IMAD.HI.U32 R3, R3, R5, R2 ;  /* 0x0000000503037227 */ /* 0x000fe200078e0002 */
[----:B------:R-:W-:-:S04]  /*0130*/  LOP3.LUT R5, R0, R9, RZ, 0x3c, !PT ;  /* 0x0000000900057212 */ /* 0x000fc800078e3cff */
[----:B------:R-:W-:Y:S01]  /*0140*/  ISETP.GE.AND P1, PT, R5, RZ, PT ;  /* 0x000000ff0500720c */ /* 0x000fe20003f26270 */
[----:B------:R-:W-:-:S04]  /*0150*/  IMAD.HI.U32 R4, R3, R6, RZ ;  /* 0x0000000603047227 */ /* 0x000fc800078e00ff */
[----:B------:R-:W-:-:S04]  /*0160*/  IMAD.MOV R2, RZ, RZ, -R4 ;  /* 0x000000ffff027224 */ /* 0x000fc800078e0a04 */
[----:B------:R-:W-:-:S05]  /*0170*/  IMAD R2, R7, R2, R6 ;  /* 0x0000000207027224 */ /* 0x000fca00078e0206 */
[----:B------:R-:W-:-:S13]  /*0180*/  ISETP.GT.U32.AND P2, PT, R7, R2, PT ;  /* 0x000000020700720c */ /* 0x000fda0003f44070 */
[----:B------:R-:W-:Y:S01]  /*0190*/  @!P2 IMAD.IADD R2, R2, 0x1, -R7 ;  /* 0x000000010202a824 */ /* 0x000fe200078e0a07 */
[----:B------:R-:W-:Y:S02]  /*01a0*/  @!P2 IADD3 R4, PT, PT, R4, 0x1, RZ ;  /* 0x000000010404a810 */ /* 0x000fe40007ffe0ff */
[----:B------:R-:W-:Y:S02]  /*01b0*/  ISETP.NE.AND P2, PT, R9, RZ, PT ;  /* 0x000000ff0900720c */ /* 0x000fe40003f45270 */
[----:B------:R-:W-:Y:S02]  /*01c0*/  ISETP.GE.U32.AND P0, PT, R2, R7, PT ;  /* 0x000000070200720c */ /* 0x000fe40003f06070 */
[----:B------:R-:W0:Y:S11]  /*01d0*/  LDC.64 R2, c[0x0][0x398] ;  /* 0x0000e600ff027b82 */ /* 0x000e360000000a00 */
[----:B------:R-:W-:-:S04]  /*01e0*/  @P0 VIADD R4, R4, 0x1 ;  /* 0x0000000104040836 */ /* 0x000fc80000000000 */
[----:B------:R-:W-:Y:S01]  /*01f0*/  @!P1 IMAD.MOV R4, RZ, RZ, -R4 ;  /* 0x000000ffff049224 */ /* 0x000fe200078e0a04 */
[----:B------:R-:W-:-:S05]  /*0200*/  @!P2 LOP3.LUT R4, RZ, R9, RZ, 0x33, !PT ;  /* 0x00000009ff04a212 */ /* 0x000fca00078e33ff */
[----:B0-----:R-:W-:-:S05]  /*0210*/  IMAD.WIDE R2, R4, 0x30, R2 ;  /* 0x0000003004027825 */ /* 0x001fca00078e0202 */
[----:B--2---:R-:W2:Y:S04]  /*0220*/  LDG.E.64 R8, desc[UR6][R2.64] ;  /* 0x0000000602087981 */ /* 0x004ea8000c1e1b00 */
[----:B------:R-:W4:Y:S04]  /*0230*/  LDG.E.64 R6, desc[UR6][R2.64+0x10] ;  /* 0x0000100602067981 */ /* 0x000f28000c1e1b00 */
[----:B------:R-:W5:Y:S01]  /*0240*/  LDG.E.64 R4, desc[UR6][R2.64+0x8] ;  /* 0x0000080602047981 */ /* 0x000f62000c1e1b00 */
[----:B---3--:R-:W-:Y:S02]  /*0250*/  UIADD3 UR4, UPT, UPT, UR4, -UR5, URZ ;  /* 0x8000000504047290 */ /* 0x008fe4000fffe0ff */
[----:B------:R-:W-:Y:S01]  /*0260*/  I2FP.F32.S32 R17, UR5 ;  /* 0x0000000500117c45 */ /* 0x000fe20008201400 */
[----:B------:R-:W-:Y:S01]  /*0270*/  UMOV UR8, 0xe7210be9 ;  /* 0xe7210be900087882 */ /* 0x000fe20000000000 */
[----:B------:R-:W-:-:S05]  /*0280*/  UMOV UR9, 0x3feffffd ;  /* 0x3feffffd00097882 */ /* 0x000fca0000000000 */
[----:B------:R-:W0:Y:S02]  /*0290*/  I2F.F64 R12, UR4 ;  /* 0x00000004000c7d12 */ /* 0x000e240008201c00 */
[----:B0-----:R-:W-:Y:S01]  /*02a0*/  DADD R12, R12, UR8 ;  /* 0x000000080c0c7e29 */ /* 0x001fe20008000000 */
[----:B--2---:R-:W-:Y:S02]  /*02b0*/  SHF.R.U32.HI R10, RZ, 0x2, R9 ;  /* 0x00000002ff0a7819 */ /* 0x004fe40000011609 */
[----:B------:R-:W-:Y:S02]  /*02c0*/  IADD3 R8, PT, PT, R8, 0x587c5, RZ ;  /* 0x000587c508087810 */ /* 0x000fe40007ffe0ff */
[----:B------:R-:W-:Y:S01]  /*02d0*/  LOP3.LUT R10, R10, R9, RZ, 0x3c, !PT ;  /* 0x000000090a0a7212 */ /* 0x000fe200078e3cff */
[----:B----4-:R-:W-:Y:S01]  /*02e0*/  IMAD.MOV.U32 R19, RZ, RZ, R6 ;  /* 0x000000ffff137224 */ /* 0x010fe200078e0006 */
[----:B------:R-:W-:Y:S01]  /*02f0*/  SHF.L.U32 R9, R7, 0x4, RZ ;  /* 0x0000000407097819 */ /* 0x000fe200000006ff */
[----:B-----5:R-:W-:-:S02]  /*0300*/  IMAD.MOV.U32 R18, RZ, RZ, R5 ;  /* 0x000000ffff127224 */ /* 0x020fc400078e0005 */
[----:B------:R-:W-:-:S03]  /*0310*/  IMAD.SHL.U32 R11, R10, 0x2, RZ ;  /* 0x000000020a0b7824 */ /* 0x000fc600078e00ff */
[----:B------:R-:W-:Y:S02]  /*0320*/  STG.E.64 desc[UR6][R2.64+0x8], R18 ;  /* 0x0000081202007986 */ /* 0x000fe4000c101b06 */
[----:B------:R-:W-:-:S04]  /*0330*/  LOP3.LUT R10, R10, R11, R9, 0x96, !PT ;  /* 0x0000000b0a0a7212 */ /* 0x000fc800078e9609 */
[----:B------:R-:W-:Y:S02]  /*0340*/  LOP3.LUT R11, R10, R7, RZ, 0x3c, !PT ;  /* 0x000000070a0b7212 */ /* 0x000fe400078e3cff */
[----:B------:R-:W-:-:S03]  /*0350*/  MOV R10, 0x2f800000 ;  /* 0x2f800000000a7802 */ /* 0x000fc60000000f00 */
[----:B------:R-:W-:-:S05]  /*0360*/  IMAD.IADD R9, R11, 0x1, R8 ;  /* 0x000000010b097824 */ /* 0x000fca00078e0208 */
[----:B------:R-:W-:-:S05]  /*0370*/  I2FP.F32.U32 R9, R9 ;  /* 0x0000000900097245 */ /* 0x000fca0000201000 */
[----:B------:R-:W-:Y:S01]  /*0380*/  FFMA R9, R9, R10, 1.1641532182693481445e-10 ;  /* 0x2f00000009097423 */ /* 0x000fe2000000000a */
[----:B------:R-:W-:-:S03]  /*0390*/  MOV R10, R7 ;  /* 0x00000007000a7202 */ /* 0x000fc60000000f00 */
[----:B------:R0:W1:Y:S02]  /*03a0*/  F2F.F64.F32 R14, R9 ;  /* 0x00000009000e7310 */ /* 0x0000640000201800 */
[----:B------:R-:W-:Y:S01]  /*03b0*/  STG.E.64 desc[UR6][R2.64+0x10], R10 ;  /* 0x0000100a02007986 */ /* 0x000fe2000c101b06 */
[----:B0-----:R-:W-:-:S05]  /*03c0*/  MOV R9, R4 ;  /* 0x0000000400097202 */ /* 0x001fca0000000f00 */
[----:B------:R-:W-:Y:S01]  /*03d0*/  STG.E.64 desc[UR6][R2.64], R8 ;  /* 0x0000000802007986 */ /* 0x000fe2000c101b06 */
[----:B-1----:R-:W-:Y:S01]  /*03e0*/  DMUL R12, R12, R14 ;  /* 0x0000000e0c0c7228 */ /* 0x002fe20000000000 */
[----:B------:R-:W0:Y:S09]  /*03f0*/  LDC.64 R14, c[0x0][0x380] ;  /* 0x0000e000ff0e7b82 */ /* 0x000e320000000a00 */
[----:B------:R-:W1:Y:S02]  /*0400*/  F2F.F32.F64 R12, R12 ;  /* 0x0000000c000c7310 */ /* 0x000e640000301000 */
[----:B-1----:R-:W-:Y:S01]  /*0410*/  FADD R17, R12, R17 ;  /* 0x000000110c117221 */ /* 0x002fe20000000000 */
[----:B0-----:R-:W-:-:S05]  /*0420*/  IMAD.WIDE R4, R0, 0x4, R14 ;  /* 0x0000000400047825 */ /* 0x001fca00078e020e */
[----:B------:R-:W0:Y:S02]  /*0430*/  F2I.TRUNC.NTZ R17, R17 ;  /* 0x0000001100117305 */ /* 0x000e24000020f100 */
[----:B0-----:R-:W-:Y:S01]  /*0440*/  STG.E desc[UR6][R4.64], R17 ;  /* 0x0000001104007986 */ /* 0x001fe2000c101906 */
[----:B------:R-:W-:Y:S05]  /*0450*/  EXIT ;  /* 0x000000000000794d */ /* 0x000fea0003800000 */
.L_x_8:
        /* <DEDUP_REMOVED lines=10> */
.L_x_20:


//--------------------- .text._Z12setup_kernelP17curandStateXORWOWy --------------------------
	.section	.text._Z12setup_kernelP17curandStateXORWOWy,"ax",@progbits
	.align	128
        .global         _Z12setup_kernelP17curandStateXORWOWy
        .type           _Z12setup_kernelP17curandStateXORWOWy,@function
        .size           _Z12setup_kernelP17curandStateXORWOWy,(.L_x_21 - _Z12setup_kernelP17curandStateXORWOWy)
        .other          _Z12setup_kernelP17curandStateXORWOWy,@"STO_CUDA_ENTRY STV_DEFAULT"
_Z12setup_kernelP17curandStateXORWOWy:
.text._Z12setup_kernelP17curandStateXORWOWy:
[----:B------:R-:W-:Y:S01]  /*0000*/  LDC R1, c[0x0][0x37c] ;  /* 0x0000df00ff017b82 */ /* 0x000fe20000000800 */
[----:B------:R-:W0:Y:S01]  /*0010*/  S2R R13, SR_TID.X ;  /* 0x00000000000d7919 */ /* 0x000e220000002100 */
[----:B------:R-:W0:Y:S01]  /*0020*/  LDCU UR4, c[0x0][0x360] ;  /* 0x00006c00ff0477ac */ /* 0x000e220008000800 */
[----:B------:R-:W0:Y:S02]  /*0030*/  S2R R0, SR_CTAID.X ;  /* 0x0000000000007919 */ /* 0x000e240000002500 */
[----:B0-----:R-:W-:-:S05]  /*0040*/  IMAD R13, R0, UR4, R13 ;  /* 0x00000004000d7c24 */ /* 0x001fca000f8e020d */
[----:B------:R-:W-:-:S13]  /*0050*/  ISETP.GT.AND P0, PT, R13, 0x3ff, PT ;  /* 0x000003ff0d00780c */ /* 0x000fda0003f04270 */
[----:B------:R-:W-:Y:S05]  /*0060*/  @P0 EXIT ;  /* 0x000000000000094d */ /* 0x000fea0003800000 */
[----:B------:R-:W0:Y:S01]  /*0070*/  LDC.64 R2, c[0x0][0x388] ;  /* 0x0000e200ff027b82 */ /* 0x000e220000000a00 */
[----:B------:R-:W1:Y:S01]  /*0080*/  LDCU.64 UR4, c[0x0][0x358] ;  /* 0x00006b00ff0477ac */ /* 0x000e620008000a00 */
[----:B------:R-:W-:Y:S01]  /*0090*/  ISETP.NE.AND P0, PT, R13, RZ, PT ;  /* 0x000000ff0d00720c */ /* 0x000fe20003f05270 */
[----:B------:R-:W-:Y:S05]  /*00a0*/  BSSY.RECONVERGENT B0, `(.L_x_9) ;  /* 0x00000e1000007945 */ /* 0x000fea0003800200 */
[----:B------:R-:W2:Y:S01]  /*00b0*/  LDC.64 R6, c[0x0][0x380] ;  /* 0x0000e000ff067b82 */ /* 0x000ea20000000a00 */
[----:B0-----:R-:W-:Y:S02]  /*00c0*/  LOP3.LUT R0, R2, 0xaad26b49, RZ, 0x3c, !PT ;  /* 0xaad26b4902007812 */ /* 0x001fe400078e3cff */
[----:B------:R-:W-:-:S03]  /*00d0*/  LOP3.LUT R2, R3, 0xf7dcefdd, RZ, 0x3c, !PT ;  /* 0xf7dcefdd03027812 */ /* 0x000fc600078e3cff */
[----:B------:R-:W-:Y:S02]  /*00e0*/  IMAD R0, R0, 0x4182bed5, RZ ;  /* 0x4182bed500007824 */ /* 0x000fe400078e02ff */
[----:B------:R-:W-:Y:S02]  /*00f0*/  IMAD R3, R2, -0x658354e5, RZ ;  /* 0x9a7cab1b02037824 */ /* 0x000fe400078e02ff */
[----:B--2---:R-:W-:Y:S01]  /*0100*/  IMAD.WIDE R6, R13, 0x30, R6 ;  /* 0x000000300d067825 */ /* 0x004fe200078e0206 */
[C---:B------:R-:W-:Y:S02]  /*0110*/  LOP3.LUT R8, R0.reuse, 0x159a55e5, RZ, 0x3c, !PT ;  /* 0x159a55e500087812 */ /* 0x040fe400078e3cff */
[C---:B------:R-:W-:Y:S01]  /*0120*/  IADD3 R4, PT, PT, R0.reuse, 0x64f0c9, R3 ;  /* 0x0064f0c900047810 */ /* 0x040fe20007ffe003 */
[C---:B------:R-:W-:Y:S01]  /*0130*/  VIADD R5, R0.reuse, 0x75bcd15 ;  /* 0x075bcd1500057836 */ /* 0x040fe20000000000 */
[----:B------:R-:W-:Y:S01]  /*0140*/  LOP3.LUT R10, R3, 0x5491333, RZ, 0x3c, !PT ;  /* 0x05491333030a7812 */ /* 0x000fe200078e3cff */
[----:B------:R-:W-:-:S02]  /*0150*/  VIADD R11, R0, 0x583f19 ;  /* 0x00583f19000b7836 */ /* 0x000fc40000000000 */
[----:B------:R-:W-:Y:S01]  /*0160*/  VIADD R9, R3, 0x1f123bb5 ;  /* 0x1f123bb503097836 */ /* 0x000fe20000000000 */
[----:B-1----:R0:W-:Y:S04]  /*0170*/  STG.E.64 desc[UR4][R6.64], R4 ;  /* 0x0000000406007986 */ /* 0x0021e8000c101b04 */
[----:B------:R0:W-:Y:S04]  /*0180*/  STG.E.64 desc[UR4][R6.64+0x8], R8 ;  /* 0x0000080806007986 */ /* 0x0001e8000c101b04 */
[----:B------:R0:W-:Y:S01]  /*0190*/  STG.E.64 desc[UR4][R6.64+0x10], R10 ;  /* 0x0000100a06007986 */ /* 0x0001e2000c101b04 */
[----:B------:R-:W-:Y:S05]  /*01a0*/  @!P0 BRA `(.L_x_10) ;  /* 0x0000000c00408947 */ /* 0x000fea0003800000 */
[----:B------:R-:W-:Y:S01]  /*01b0*/  SHF.R.S32.HI R0, RZ, 0x1f, R13 ;  /* 0x0000001fff007819 */ /* 0x000fe2000001140d */
[----:B------:R-:W-:-:S07]  /*01c0*/  IMAD.MOV.U32 R12, RZ, RZ, RZ ;  /* 0x000000ffff0c7224 */ /* 0x000fce00078e00ff */
.L_x_16:
[----:B-1----:R-:W-:Y:S01]  /*01d0*/  LOP3.LUT R2, R13, 0x3, RZ, 0xc0, !PT ;  /* 0x000000030d027812 */ /* 0x002fe200078ec0ff */
[----:B------:R-:W-:Y:S03]  /*01e0*/  BSSY.RECONVERGENT B1, `(.L_x_11) ;  /* 0x00000c6000017945 */ /* 0x000fe60003800200 */
[----:B------:R-:W-:-:S04]  /*01f0*/  ISETP.NE.U32.AND P0, PT, R2, RZ, PT ;  /* 0x000000ff0200720c */ /* 0x000fc80003f05070 */
[----:B------:R-:W-:-:S13]  /*0200*/  ISETP.NE.AND.EX P0, PT, RZ, RZ, PT, P0 ;  /* 0x000000ffff00720c */ /* 0x000fda0003f05300 */
[----:B------:R-:W-:Y:S05]  /*0210*/  @!P0 BRA `(.L_x_12) ;  /* 0x0000000c00088947 */ /* 0x000fea0003800000 */
[----:B0-----:R-:W0:Y:S01]  /*0220*/  LDC.64 R8, c[0x4][RZ] ;  /* 0x01000000ff087b82 */ /* 0x001e220000000a00 */
[----:B------:R-:W-:Y:S02]  /*0230*/  IMAD.MOV.U32 R14, RZ, RZ, RZ ;  /* 0x000000ffff0e7224 */ /* 0x000fe400078e00ff */
[----:B0-----:R-:W-:-:S07]  /*0240*/  IMAD.WIDE.U32 R8, R12, 0xc80, R8 ;  /* 0x00000c800c087825 */ /* 0x001fce00078e0008 */
.L_x_15:
[----:B-1----:R-:W-:Y:S01]  /*0250*/  IMAD.MOV.U32 R15, RZ, RZ, RZ ;  /* 0x000000ffff0f7224 */ /* 0x002fe200078e00ff */
[----:B------:R-:W-:Y:S01]  /*0260*/  CS2R R2, SRZ ;  /* 0x0000000000027805 */ /* 0x000fe2000001ff00 */
[----:B------:R-:W-:Y:S01]  /*0270*/  IMAD.MOV.U32 R17, RZ, RZ, RZ ;  /* 0x000000ffff117224 */ /* 0x000fe200078e00ff */
[----:B------:R-:W-:-:S07]  /*0280*/  CS2R R4, SRZ ;  /* 0x0000000000047805 */ /* 0x000fce000001ff00 */
.L_x_14:
[----:B------:R-:W-:-:S05]  /*0290*/  IMAD.WIDE.U32 R10, R17, 0x4, R6 ;  /* 0x00000004110a7825 */ /* 0x000fca00078e0006 */
[----:B------:R0:W5:Y:S01]  /*02a0*/  LDG.E R16, desc[UR4][R10.64+0x4] ;  /* 0x000004040a107981 */ /* 0x000162000c1e1900 */
[----:B------:R-:W-:-:S07]  /*02b0*/  IMAD.MOV.U32 R19, RZ, RZ, RZ ;  /* 0x000000ffff137224 */ /* 0x000fce00078e00ff */
.L_x_13:
[----:B-----5:R-:W-:Y:S01]  /*02c0*/  SHF.R.U32.HI R24, RZ, R19, R16 ;  /* 0x00000013ff187219 */ /* 0x020fe20000011610 */
[----:B0-----:R-:W-:-:S03]  /*02d0*/  IMAD.SHL.U32 R10, R17, 0x20, RZ ;  /* 0x00000020110a7824 */ /* 0x001fc600078e00ff */
[----:B------:R-:W-:Y:S01]  /*02e0*/  LOP3.LUT R11, R24, 0x1, RZ, 0xc0, !PT ;  /* 0x00000001180b7812 */ /* 0x000fe200078ec0ff */
[----:B------:R-:W-:-:S03]  /*02f0*/  IMAD.IADD R10, R10, 0x1, R19 ;  /* 0x000000010a0a7824 */ /* 0x000fc600078e0213 */
[----:B------:R-:W-:Y:S01]  /*0300*/  ISETP.NE.U32.AND P0, PT, R11, 0x1, PT ;  /* 0x000000010b00780c */ /* 0x000fe20003f05070 */
[----:B------:R-:W-:-:S03]  /*0310*/  IMAD R11, R10, 0x5, RZ ;  /* 0x000000050a0b7824 */ /* 0x000fc600078e02ff */
[----:B------:R-:W-:Y:S01]  /*0320*/  R2P PR, R24, 0x7e ;  /* 0x0000007e18007804 */ /* 0x000fe20000000000 */
[----:B------:R-:W-:-:S08]  /*0330*/  IMAD.WIDE.U32 R10, R11, 0x4, R8 ;  /* 0x000000040b0a7825 */ /* 0x000fd000078e0008 */
[----:B------:R-:W2:Y:S04]  /*0340*/  @!P0 LDG.E R18, desc[UR4][R10.64] ;  /* 0x000000040a128981 */ /* 0x000ea8000c1e1900 */
[----:B------:R-:W3:Y:S04]  /*0350*/  @!P0 LDG.E R20, desc[UR4][R10.64+0x10] ;  /* 0x000010040a148981 */ /* 0x000ee8000c1e1900 */
[----:B------:R-:W4:Y:S04]  /*0360*/  @P1 LDG.E R22, desc[UR4][R10.64+0x14] ;  /* 0x000014040a161981 */ /* 0x000f28000c1e1900 */
[----:B------:R-:W4:Y:S04]  /*0370*/  @P2 LDG.E R26, desc[UR4][R10.64+0x28] ;  /* 0x000028040a1a2981 */ /* 0x000f28000c1e1900 */
[----:B------:R-:W4:Y:S04]  /*0380*/  @!P0 LDG.E R21, desc[UR4][R10.64+0x4] ;  /* 0x000004040a158981 */ /* 0x000f28000c1e1900 */
[----:B------:R-:W4:Y:S04]  /*0390*/  @!P0 LDG.E R23, desc[UR4][R10.64+0xc] ;  /* 0x00000c040a178981 */ /* 0x000f28000c1e1900 */
[----:B------:R-:W4:Y:S04]  /*03a0*/  @P1 LDG.E R25, desc[UR4][R10.64+0x18] ;  /* 0x000018040a191981 */ /* 0x000f28000c1e1900 */
[----:B------:R-:W4:Y:S04]  /*03b0*/  @P3 LDG.E R28, desc[UR4][R10.64+0x3c] ;  /* 0x00003c040a1c3981 */ /* 0x000f28000c1e1900 */
[----:B------:R-:W4:Y:S01]  /*03c0*/  @P6 LDG.E R27, desc[UR4][R10.64+0x7c] ;  /* 0x00007c040a1b6981 */ /* 0x000f22000c1e1900 */
[----:B--2---:R-:W-:-:S03]  /*03d0*/  @!P0 LOP3.LUT R15, R15, R18, RZ, 0x3c, !PT ;  /* 0x000000120f0f8212 */ /* 0x004fc600078e3cff */
[----:B------:R-:W2:Y:S01]  /*03e0*/  @!P0 LDG.E R18, desc[UR4][R10.64+0x8] ;  /* 0x000008040a128981 */ /* 0x000ea2000c1e1900 */
[----:B---3--:R-:W-:-:S03]  /*03f0*/  @!P0 LOP3.LUT R3, R3, R20, RZ, 0x3c, !PT ;  /* 0x0000001403038212 */ /* 0x008fc600078e3cff */
[----:B------:R-:W3:Y:S01]  /*0400*/  @P1 LDG.E R20, desc[UR4][R10.64+0x24] ;  /* 0x000024040a141981 */ /* 0x000ee2000c1e1900 */
[----:B----4-:R-:W-:-:S03]  /*0410*/  @P1 LOP3.LUT R15, R15, R22, RZ, 0x3c, !PT ;  /* 0x000000160f0f1212 */ /* 0x010fc600078e3cff */
[----:B------:R-:W4:Y:S01]  /*0420*/  @P2 LDG.E R22, desc[UR4][R10.64+0x38] ;  /* 0x000038040a162981 */ /* 0x000f22000c1e1900 */
[----:B------:R-:W-:-:S03]  /*0430*/  @P2 LOP3.LUT R15, R15, R26, RZ, 0x3c, !PT ;  /* 0x0000001a0f0f2212 */ /* 0x000fc600078e3cff */
[----:B------:R-:W4:Y:S01]  /*0440*/  @P4 LDG.E R26, desc[UR4][R10.64+0x50] ;  /* 0x000050040a1a4981 */ /* 0x000f22000c1e1900 */
[----:B------:R-:W-:-:S03]  /*0450*/  @!P0 LOP3.LUT R4, R4, R21, RZ, 0x3c, !PT ;  /* 0x0000001504048212 */ /* 0x000fc600078e3cff */
[----:B------:R-:W4:Y:S01]  /*0460*/  @P1 LDG.E R21, desc[UR4][R10.64+0x20] ;  /* 0x000020040a151981 */ /* 0x000f22000c1e1900 */
[----:B------:R-:W-:-:S03]  /*0470*/  @!P0 LOP3.LUT R2, R2, R23, RZ, 0x3c, !PT ;  /* 0x0000001702028212 */ /* 0x000fc600078e3cff */
[----:B------:R-:W4:Y:S01]  /*0480*/  @P2 LDG.E R23, desc[UR4][R10.64+0x2c] ;  /* 0x00002c040a172981 */ /* 0x000f22000c1e1900 */
[----:B------:R-:W-:-:S03]  /*0490*/  @P1 LOP3.LUT R4, R4, R25, RZ, 0x3c, !PT ;  /* 0x0000001904041212 */ /* 0x000fc600078e3cff */
[----:B------:R-:W4:Y:S01]  /*04a0*/  @P2 LDG.E R25, desc[UR4][R10.64+0x34] ;  /* 0x000034040a192981 */ /* 0x000f22000c1e1900 */
[----:B--2---:R-:W-:-:S03]  /*04b0*/  @!P0 LOP3.LUT R5, R5, R18, RZ, 0x3c, !PT ;  /* 0x0000001205058212 */ /* 0x004fc600078e3cff */
[----:B------:R-:W2:Y:S01]  /*04c0*/  @P1 LDG.E R18, desc[UR4][R10.64+0x1c] ;  /* 0x00001c040a121981 */ /* 0x000ea2000c1e1900 */
[----:B---3--:R-:W-:-:S03]  /*04d0*/  @P1 LOP3.LUT R3, R3, R20, RZ, 0x3c, !PT ;  /* 0x0000001403031212 */ /* 0x008fc600078e3cff */
[----:B------:R-:W3:Y:S01]  /*04e0*/  @P2 LDG.E R20, desc[UR4][R10.64+0x30] ;  /* 0x000030040a142981 */ /* 0x000ee2000c1e1900 */
[----:B----4-:R-:W-:-:S03]  /*04f0*/  @P2 LOP3.LUT R3, R3, R22, RZ, 0x3c, !PT ;  /* 0x0000001603032212 */ /* 0x010fc600078e3cff */
[----:B------:R-:W4:Y:S01]  /*0500*/  @P3 LDG.E R22, desc[UR4][R10.64+0x4c] ;  /* 0x00004c040a163981 */ /* 0x000f22000c1e1900 */
[----:B------:R-:W-:-:S04]  /*0510*/  @P3 LOP3.LUT R15, R15, R28, RZ, 0x3c, !PT ;  /* 0x0000001c0f0f3212 */ /* 0x000fc800078e3cff */
[----:B------:R-:W-:Y:S02]  /*0520*/  @P4 LOP3.LUT R15, R15, R26, RZ, 0x3c, !PT ;  /* 0x0000001a0f0f4212 */ /* 0x000fe400078e3cff */
[----:B------:R-:W-:Y:S01]  /*0530*/  @P1 LOP3.LUT R2, R2, R21, RZ, 0x3c, !PT ;  /* 0x0000001502021212 */ /* 0x000fe200078e3cff */
[----:B------:R-:W4:Y:S04]  /*0540*/  @P5 LDG.E R26, desc[UR4][R10.64+0x64] ;  /* 0x000064040a1a5981 */ /* 0x000f28000c1e1900 */
[----:B------:R-:W4:Y:S01]  /*0550*/  @P3 LDG.E R21, desc[UR4][R10.64+0x40] ;  /* 0x000040040a153981 */ /* 0x000f22000c1e1900 */
[----:B------:R-:W-:Y:S02]  /*0560*/  @P2 LOP3.LUT R4, R4, R23, RZ, 0x3c, !PT ;  /* 0x0000001704042212 */ /* 0x000fe400078e3cff */
[----:B------:R-:W-:Y:S01]  /*0570*/  @P2 LOP3.LUT R2, R2, R25, RZ, 0x3c, !PT ;  /* 0x0000001902022212 */ /* 0x000fe200078e3cff */
[----:B------:R-:W4:Y:S04]  /*0580*/  @P3 LDG.E R23, desc[UR4][R10.64+0x48] ;  /* 0x000048040a173981 */ /* 0x000f28000c1e1900 */
[----:B------:R-:W4:Y:S01]  /*0590*/  @P4 LDG.E R25, desc[UR4][R10.64+0x54] ;  /* 0x000054040a194981 */ /* 0x000f22000c1e1900 */
[----:B--2---:R-:W-:-:S03]  /*05a0*/  @P1 LOP3.LUT R5, R5, R18, RZ, 0x3c, !PT ;  /* 0x0000001205051212 */ /* 0x004fc600078e3cff */
[----:B------:R-:W2:Y:S01]  /*05b0*/  @P3 LDG.E R18, desc[UR4][R10.64+0x44] ;  /* 0x000044040a123981 */ /* 0x000ea2000c1e1900 */
[----:B---3--:R-:W-:-:S03]  /*05c0*/  @P2 LOP3.LUT R5, R5, R20, RZ, 0x3c, !PT ;  /* 0x0000001405052212 */ /* 0x008fc600078e3cff */
[----:B------:R-:W3:Y:S01]  /*05d0*/  @P4 LDG.E R20, desc[UR4][R10.64+0x58] ;  /* 0x000058040a144981 */ /* 0x000ee2000c1e1900 */
[----:B----4-:R-:W-:-:S03]  /*05e0*/  @P3 LOP3.LUT R3, R3, R22, RZ, 0x3c, !PT ;  /* 0x0000001603033212 */ /* 0x010fc600078e3cff */
[----:B------:R-:W4:Y:S01]  /*05f0*/  @P4 LDG.E R22, desc[UR4][R10.64+0x60] ;  /* 0x000060040a164981 */ /* 0x000f22000c1e1900 */
[----:B------:R-:W-:Y:S02]  /*0600*/  LOP3.LUT P0, RZ, R24, 0x80, RZ, 0xc0, !PT ;  /* 0x0000008018ff7812 */ /* 0x000fe4000780c0ff */
[----:B------:R-:W-:Y:S02]  /*0610*/  @P5 LOP3.LUT R15, R15, R26, RZ, 0x3c, !PT ;  /* 0x0000001a0f0f5212 */ /* 0x000fe400078e3cff */
[----:B------:R-:W4:Y:S01]  /*0620*/  @P6 LDG.E R26, desc[UR4][R10.64+0x78] ;  /* 0x000078040a1a6981 */ /* 0x000f22000c1e1900 */
[----:B------:R-:W-:-:S03]  /*0630*/  @P3 LOP3.LUT R4, R4, R21, RZ, 0x3c, !PT ;  /* 0x0000001504043212 */ /* 0x000fc600078e3cff */
[----:B------:R-:W4:Y:S01]  /*0640*/  @P4 LDG.E R21, desc[UR4][R10.64+0x5c] ;  /* 0x00005c040a154981 */ /* 0x000f22000c1e1900 */
[----:B------:R-:W-:-:S03]  /*0650*/  @P3 LOP3.LUT R2, R2, R23, RZ, 0x3c, !PT ;  /* 0x0000001702023212 */ /* 0x000fc600078e3cff */
[----:B------:R-:W4:Y:S01]  /*0660*/  @P5 LDG.E R23, desc[UR4][R10.64+0x68] ;  /* 0x000068040a175981 */ /* 0x000f22000c1e1900 */
[----:B------:R-:W-:-:S03]  /*0670*/  @P4 LOP3.LUT R4, R4, R25, RZ, 0x3c, !PT ;  /* 0x0000001904044212 */ /* 0x000fc600078e3cff */
[----:B------:R-:W4:Y:S01]  /*0680*/  @P5 LDG.E R25, desc[UR4][R10.64+0x70] ;  /* 0x000070040a195981 */ /* 0x000f22000c1e1900 */
[----:B--2---:R-:W-:-:S03]  /*0690*/  @P3 LOP3.LUT R5, R5, R18, RZ, 0x3c, !PT ;  /* 0x0000001205053212 */ /* 0x004fc600078e3cff */
[----:B------:R-:W2:Y:S01]  /*06a0*/  @P5 LDG.E R18, desc[UR4][R10.64+0x6c] ;  /* 0x00006c040a125981 */ /* 0x000ea2000c1e1900 */
[----:B---3--:R-:W-:-:S03]  /*06b0*/  @P4 LOP3.LUT R5, R5, R20, RZ, 0x3c, !PT ;  /* 0x0000001405054212 */ /* 0x008fc600078e3cff */
[----:B------:R-:W3:Y:S01]  /*06c0*/  @P5 LDG.E R20, desc[UR4][R10.64+0x74] ;  /* 0x000074040a145981 */ /* 0x000ee2000c1e1900 */
[----:B----4-:R-:W-:-:S03]  /*06d0*/  @P4 LOP3.LUT R3, R3, R22, RZ, 0x3c, !PT ;  /* 0x0000001603034212 */ /* 0x010fc600078e3cff */
[----:B------:R-:W4:Y:S01]  /*06e0*/  @P0 LDG.E R22, desc[UR4][R10.64+0x8c] ;  /* 0x00008c040a160981 */ /* 0x000f22000c1e1900 */
[----:B------:R-:W-:-:S03]  /*06f0*/  @P6 LOP3.LUT R15, R15, R26, RZ, 0x3c, !PT ;  /* 0x0000001a0f0f6212 */ /* 0x000fc600078e3cff */
        /* <DEDUP_REMOVED lines=13> */
[----:B------:R-:W-:Y:S02]  /*07d0*/  @P6 LOP3.LUT R4, R4, R27, RZ, 0x3c, !PT ;  /* 0x0000001b04046212 */ /* 0x000fe400078e3cff */
[----:B------:R-:W-:Y:S02]  /*07e0*/  @P6 LOP3.LUT R2, R2, R21, RZ, 0x3c, !PT ;  /* 0x0000001502026212 */ /* 0x000fe400078e3cff */
[----:B------:R-:W-:Y:S02]  /*07f0*/  @P0 LOP3.LUT R4, R4, R23, RZ, 0x3c, !PT ;  /* 0x0000001704040212 */ /* 0x000fe400078e3cff */
[----:B------:R-:W-:Y:S02]  /*0800*/  @P0 LOP3.LUT R2, R2, R25, RZ, 0x3c, !PT ;  /* 0x0000001902020212 */ /* 0x000fe400078e3cff */
[----:B--2---:R-:W-:Y:S02]  /*0810*/  @P6 LOP3.LUT R5, R5, R18, RZ, 0x3c, !PT ;  /* 0x0000001205056212 */ /* 0x004fe400078e3cff */
[----:B---3--:R-:W-:-:S02]  /*0820*/  @P6 LOP3.LUT R3, R3, R20, RZ, 0x3c, !PT ;  /* 0x0000001403036212 */ /* 0x008fc400078e3cff */
[----:B----4-:R-:W-:Y:S02]  /*0830*/  @P0 LOP3.LUT R5, R5, R22, RZ, 0x3c, !PT ;  /* 0x0000001605050212 */ /* 0x010fe400078e3cff */
[----:B------:R-:W-:Y:S02]  /*0840*/  @P0 LOP3.LUT R3, R3, R26, RZ, 0x3c, !PT ;  /* 0x0000001a03030212 */ /* 0x000fe400078e3cff */
[----:B------:R-:W-:-:S13]  /*0850*/  R2P PR, R24.B1, 0x7f ;  /* 0x0000007f18007804 */ /* 0x000fda0000001000 */
[----:B------:R-:W2:Y:S04]  /*0860*/  @P0 LDG.E R18, desc[UR4][R10.64+0xa0] ;  /* 0x0000a0040a120981 */ /* 0x000ea8000c1e1900 */
[----:B------:R-:W3:Y:S04]  /*0870*/  @P1 LDG.E R22, desc[UR4][R10.64+0xb4] ;  /* 0x0000b4040a161981 */ /* 0x000ee8000c1e1900 */
[----:B------:R-:W4:Y:S04]  /*0880*/  @P2 LDG.E R26, desc[UR4][R10.64+0xc8] ;  /* 0x0000c8040a1a2981 */ /* 0x000f28000c1e1900 */
[----:B------:R-:W4:Y:S04]  /*0890*/  @P3 LDG.E R28, desc[UR4][R10.64+0xdc] ;  /* 0x0000dc040a1c3981 */ /* 0x000f28000c1e1900 */
[----:B------:R-:W4:Y:S04]  /*08a0*/  @P0 LDG.E R23, desc[UR4][R10.64+0xa4] ;  /* 0x0000a4040a170981 */ /* 0x000f28000c1e1900 */
[----:B------:R-:W4:Y:S04]  /*08b0*/  @P0 LDG.E R20, desc[UR4][R10.64+0xa8] ;  /* 0x0000a8040a140981 */ /* 0x000f28000c1e1900 */
[----:B------:R-:W4:Y:S04]  /*08c0*/  @P4 LDG.E R25, desc[UR4][R10.64+0xf0] ;  /* 0x0000f0040a194981 */ /* 0x000f28000c1e1900 */
        /* <DEDUP_REMOVED lines=21> */
[----:B------:R-:W-:Y:S02]  /*0a20*/  LOP3.LUT P0, RZ, R24, 0x8000, RZ, 0xc0, !PT ;  /* 0x0000800018ff7812 */ /* 0x000fe4000780c0ff */
[----:B----4-:R-:W-:Y:S01]  /*0a30*/  @P5 LOP3.LUT R15, R15, R26, RZ, 0x3c, !PT ;  /* 0x0000001a0f0f5212 */ /* 0x010fe200078e3cff */
[----:B------:R-:W4:Y:S04]  /*0a40*/  @P3 LDG.E R24, desc[UR4][R10.64+0xe4] ;  /* 0x0000e4040a183981 */ /* 0x000f28000c1e1900 */
[----:B------:R-:W2:Y:S01]  /*0a50*/  @P6 LDG.E R26, desc[UR4][R10.64+0x118] ;  /* 0x000118040a1a6981 */ /* 0x000ea2000c1e1900 */
        /* <DEDUP_REMOVED lines=8> */
[----:B---3--:R-:W-:-:S03]  /*0ae0*/  @P2 LOP3.LUT R3, R3, R22, RZ, 0x3c, !PT ;  /* 0x0000001603032212 */ /* 0x008fc600078e3cff */
[----:B------:R-:W3:Y:S01]  /*0af0*/  @P4 LDG.E R22, desc[UR4][R10.64+0x100] ;  /* 0x000100040a164981 */ /* 0x000ee2000c1e1900 */
[----:B--2---:R-:W-:-:S03]  /*0b00*/  @P6 LOP3.LUT R15, R15, R26, RZ, 0x3c, !PT ;  /* 0x0000001a0f0f6212 */ /* 0x004fc600078e3cff */
[----:B------:R-:W2:Y:S01]  /*0b10*/  @P0 LDG.E R26, desc[UR4][R10.64+0x12c] ;  /* 0x00012c040a1a0981 */ /* 0x000ea2000c1e1900 */
[----:B----4-:R-:W-:-:S03]  /*0b20*/  @P2 LOP3.LUT R2, R2, R23, RZ, 0x3c, !PT ;  /* 0x0000001702022212 */ /* 0x010fc600078e3cff */
[----:B------:R-:W4:Y:S01]  /*0b30*/  @P4 LDG.E R23, desc[UR4][R10.64+0xfc] ;  /* 0x0000fc040a174981 */ /* 0x000f22000c1e1900 */
[----:B------:R-:W-:-:S03]  /*0b40*/  @P2 LOP3.LUT R5, R5, R20, RZ, 0x3c, !PT ;  /* 0x0000001405052212 */ /* 0x000fc600078e3cff */
[----:B------:R-:W4:Y:S01]  /*0b50*/  @P4 LDG.E R20, desc[UR4][R10.64+0xf8] ;  /* 0x0000f8040a144981 */ /* 0x000f22000c1e1900 */
[----:B------:R-:W-:Y:S02]  /*0b60*/  @P3 LOP3.LUT R2, R2, R27, RZ, 0x3c, !PT ;  /* 0x0000001b02023212 */ /* 0x000fe400078e3cff */
[----:B------:R-:W-:Y:S01]  /*0b70*/  @P3 LOP3.LUT R4, R4, R25, RZ, 0x3c, !PT ;  /* 0x0000001904043212 */ /* 0x000fe200078e3cff */
[----:B------:R-:W4:Y:S01]  /*0b80*/  @P5 LDG.E R27, desc[UR4][R10.64+0x110] ;  /* 0x000110040a1b5981 */ /* 0x000f22000c1e1900 */
[----:B------:R-:W-:-:S03]  /*0b90*/  @P3 LOP3.LUT R5, R5, R24, RZ, 0x3c, !PT ;  /* 0x0000001805053212 */ /* 0x000fc600078e3cff */
[----:B------:R-:W4:Y:S04]  /*0ba0*/  @P5 LDG.E R25, desc[UR4][R10.64+0x108] ;  /* 0x000108040a195981 */ /* 0x000f28000c1e1900 */
        /* <DEDUP_REMOVED lines=19> */
[----:B------:R-:W-:-:S05]  /*0ce0*/  VIADD R19, R19, 0x10 ;  /* 0x0000001013137836 */ /* 0x000fca0000000000 */
[----:B------:R-:W-:Y:S02]  /*0cf0*/  ISETP.NE.AND P1, PT, R19, 0x20, PT ;  /* 0x000000201300780c */ /* 0x000fe40003f25270 */
[----:B------:R-:W-:Y:S02]  /*0d00*/  @P5 LOP3.LUT R3, R3, R18, RZ, 0x3c, !PT ;  /* 0x0000001203035212 */ /* 0x000fe400078e3cff */
[----:B------:R-:W-:Y:S02]  /*0d10*/  @P6 LOP3.LUT R4, R4, R21, RZ, 0x3c, !PT ;  /* 0x0000001504046212 */ /* 0x000fe400078e3cff */
[----:B---3--:R-:W-:-:S04]  /*0d20*/  @P6 LOP3.LUT R3, R3, R22, RZ, 0x3c, !PT ;  /* 0x0000001603036212 */ /* 0x008fc800078e3cff */
[----:B--2---:R-:W-:Y:S02]  /*0d30*/  @P0 LOP3.LUT R3, R3, R26, RZ, 0x3c, !PT ;  /* 0x0000001a03030212 */ /* 0x004fe400078e3cff */
[----:B----4-:R-:W-:Y:S02]  /*0d40*/  @P6 LOP3.LUT R2, R2, R23, RZ, 0x3c, !PT ;  /* 0x0000001702026212 */ /* 0x010fe400078e3cff */
[----:B------:R-:W-:Y:S02]  /*0d50*/  @P6 LOP3.LUT R5, R5, R20, RZ, 0x3c, !PT ;  /* 0x0000001405056212 */ /* 0x000fe400078e3cff */
[----:B------:R-:W-:Y:S02]  /*0d60*/  @P0 LOP3.LUT R2, R2, R27, RZ, 0x3c, !PT ;  /* 0x0000001b02020212 */ /* 0x000fe400078e3cff */
[----:B------:R-:W-:Y:S02]  /*0d70*/  @P0 LOP3.LUT R4, R4, R25, RZ, 0x3c, !PT ;  /* 0x0000001904040212 */ /* 0x000fe400078e3cff */
[----:B------:R-:W-:Y:S01]  /*0d80*/  @P0 LOP3.LUT R5, R5, R24, RZ, 0x3c, !PT ;  /* 0x0000001805050212 */ /* 0x000fe200078e3cff */
[----:B------:R-:W-:Y:S06]  /*0d90*/  @P1 BRA `(.L_x_13) ;  /* 0xfffffff400481947 */ /* 0x000fec000383ffff */
[----:B------:R-:W-:-:S05]  /*0da0*/  VIADD R17, R17, 0x1 ;  /* 0x0000000111117836 */ /* 0x000fca0000000000 */
[----:B------:R-:W-:-:S13]  /*0db0*/  ISETP.NE.AND P0, PT, R17, 0x5, PT ;  /* 0x000000051100780c */ /* 0x000fda0003f05270 */
[----:B------:R-:W-:Y:S05]  /*0dc0*/  @P0 BRA `(.L_x_14) ;  /* 0xfffffff400300947 */ /* 0x000fea000383ffff */
[----:B------:R1:W-:Y:S01]  /*0dd0*/  STG.E.64 desc[UR4][R6.64+0x8], R4 ;  /* 0x0000080406007986 */ /* 0x0003e2000c101b04 */
[----:B------:R-:W-:Y:S01]  /*0de0*/  VIADD R14, R14, 0x1 ;  /* 0x000000010e0e7836 */ /* 0x000fe20000000000 */
[----:B------:R-:W-:Y:S02]  /*0df0*/  LOP3.LUT R11, R13, 0x3, RZ, 0xc0, !PT ;  /* 0x000000030d0b7812 */ /* 0x000fe400078ec0ff */
[----:B------:R1:W-:Y:S02]  /*0e00*/  STG.E.64 desc[UR4][R6.64+0x10], R2 ;  /* 0x0000100206007986 */ /* 0x0003e4000c101b04 */
[----:B------:R-:W-:Y:S02]  /*0e10*/  ISETP.GE.U32.AND P0, PT, R14, R11, PT ;  /* 0x0000000b0e00720c */ /* 0x000fe40003f06070 */
[----:B------:R1:W-:Y:S11]  /*0e20*/  STG.E desc[UR4][R6.64+0x4], R15 ;  /* 0x0000040f06007986 */ /* 0x0003f6000c101904 */
[----:B------:R-:W-:Y:S05]  /*0e30*/  @!P0 BRA `(.L_x_15) ;  /* 0xfffffff400048947 */ /* 0x000fea000383ffff */
.L_x_12:
[----:B------:R-:W-:Y:S05]  /*0e40*/  BSYNC.RECONVERGENT B1 ;  /* 0x0000000000017941 */ /* 0x000fea0003800200 */
.L_x_11:
[C---:B------:R-:W-:Y:S01]  /*0e50*/  ISETP.GT.U32.AND P0, PT, R13.reuse, 0x3, PT ;  /* 0x000000030d00780c */ /* 0x040fe20003f04070 */
[----:B------:R-:W-:Y:S01]  /*0e60*/  VIADD R12, R12, 0x1 ;  /* 0x000000010c0c7836 */ /* 0x000fe20000000000 */
[--C-:B------:R-:W-:Y:S02]  /*0e70*/  SHF.R.U64 R13, R13, 0x2, R0.reuse ;  /* 0x000000020d0d7819 */ /* 0x100fe40000001200 */
[----:B------:R-:W-:Y:S02]  /*0e80*/  ISETP.GT.U32.AND.EX P0, PT, R0, RZ, PT, P0 ;  /* 0x000000ff0000720c */ /* 0x000fe40003f04100 */
[----:B------:R-:W-:-:S11]  /*0e90*/  SHF.R.U32.HI R0, RZ, 0x2, R0 ;  /* 0x00000002ff007819 */ /* 0x000fd60000011600 */
[----:B------:R-:W-:Y:S05]  /*0ea0*/  @P0 BRA `(.L_x_16) ;  /* 0xfffffff000c80947 */ /* 0x000fea000383ffff */
.L_x_10:
[----:B------:R-:W-:Y:S05]  /*0eb0*/  BSYNC.RECONVERGENT B0 ;  /* 0x0000000000007941 */ /* 0x000fea0003800200 */
.L_x_9:
[----:B------:R-:W-:Y:S04]  /*0ec0*/  STG.E.64 desc[UR4][R6.64+0x18], RZ ;  /* 0x000018ff06007986 */ /* 0x000fe8000c101b04 */
[----:B------:R-:W-:Y:S04]  /*0ed0*/  STG.E desc[UR4][R6.64+0x20], RZ ;  /* 0x000020ff06007986 */ /* 0x000fe8000c101904 */
[----:B------:R-:W-:Y:S01]  /*0ee0*/  STG.E.64 desc[UR4][R6.64+0x28], RZ ;  /* 0x000028ff06007986 */ /* 0x000fe2000c101b04 */
[----:B------:R-:W-:Y:S05]  /*0ef0*/  EXIT ;  /* 0x000000000000794d */ /* 0x000fea0003800000 */
.L_x_17:
        /* <DEDUP_REMOVED lines=16> */
.L_x_21:


//--------------------- .nv.global.init           --------------------------
	.section	.nv.global.init,"aw",@progbits
	.align	4
.nv.global.init:
	.type		mrg32k3aM1SubSeq,@object
	.size		mrg32k3aM1SubSeq,(mrg32k3aM2SubSeq - mrg32k3aM1SubSeq)
mrg32k3aM1SubSeq:
        /*0000*/ 	.byte	0x0b, 0xcc, 0xee, 0x04, 0x73, 0x29, 0x8b, 0x6f, 0xf6, 0x53, 0x03, 0xf6, 0x23, 0xf6, 0xea, 0xda
        /* <DEDUP_REMOVED lines=125> */
	.type		mrg32k3aM2SubSeq,@object
	.size		mrg32k3aM2SubSeq,(mrg32k3aM1 - mrg32k3aM2SubSeq)
mrg32k3aM2SubSeq:
        /* <DEDUP_REMOVED lines=126> */
	.type		mrg32k3aM1,@object
	.size		mrg32k3aM1,(mrg32k3aM1Seq - mrg32k3aM1)
mrg32k3aM1:
        /* <DEDUP_REMOVED lines=144> */
	.type		mrg32k3aM1Seq,@object
	.size		mrg32k3aM1Seq,(mrg32k3aM2 - mrg32k3aM1Seq)
mrg32k3aM1Seq:
        /* <DEDUP_REMOVED lines=144> */
	.type		mrg32k3aM2,@object
	.size		mrg32k3aM2,(mrg32k3aM2Seq - mrg32k3aM2)
mrg32k3aM2:
        /* <DEDUP_REMOVED lines=144> */
	.type		mrg32k3aM2Seq,@object
	.size		mrg32k3aM2Seq,(precalc_xorwow_matrix - mrg32k3aM2Seq)
mrg32k3aM2Seq:
        /* <DEDUP_REMOVED lines=144> */
	.type		precalc_xorwow_matrix,@object
	.size		precalc_xorwow_matrix,(precalc_xorwow_offset_matrix - precalc_xorwow_matrix)
precalc_xorwow_matrix:
        /* <DEDUP_REMOVED lines=6400> */
	.type		precalc_xorwow_offset_matrix,@object
	.size		precalc_xorwow_offset_matrix,(.L_1 - precalc_xorwow_offset_matrix)
precalc_xorwow_offset_matrix:
        /* <DEDUP_REMOVED lines=6400> */
.L_1:


//--------------------- .nv.shared.reserved.0     --------------------------
	.section	.nv.shared.reserved.0,"aw",@nobits
	.weak		__nv_reservedSMEM_offset_0_alias
	.size		__nv_reservedSMEM_offset_0_alias, 0, 64
	.other		__nv_reservedSMEM_offset_0_alias,@"STO_CUDA_RESERVED_SHARED STV_DEFAULT"
__nv_reservedSMEM_offset_0_alias:
	.zero		0
	.zero		64


//--------------------- .nv.constant0._Z15matrix_multiplyPPiS_i --------------------------
	.section	.nv.constant0._Z15matrix_multiplyPPiS_i,"a",@progbits
	.sectionflags	@""
	.align	4
.nv.constant0._Z15matrix_multiplyPPiS_i:
	.zero		916


//--------------------- .nv.constant0._Z16matrix_transposePii --------------------------
	.section	.nv.constant0._Z16matrix_transposePii,"a",@progbits
	.sectionflags	@""
	.align	4
.nv.constant0._Z16matrix_transposePii:
	.zero		908


//--------------------- .nv.constant0._Z11init_matrixPiiiiP17curandStateXORWOW --------------------------
	.section	.nv.constant0._Z11init_matrixPiiiiP17curandStateXORWOW,"a",@progbits
	.sectionflags	@""
	.align	4
.nv.constant0._Z11init_matrixPiiiiP17curandStateXORWOW:
	.zero		928


//--------------------- .nv.constant0._Z12setup_kernelP17curandStateXORWOWy --------------------------
	.section	.nv.constant0._Z12setup_kernelP17curandStateXORWOWy,"a",@progbits
	.sectionflags	@""
	.align	4
.nv.constant0._Z12setup_kernelP17curandStateXORWOWy:
	.zero		912


//--------------------- SYMBOLS --------------------------

	.type		.nv.reservedSmem.offset0,@object
	.size		.nv.reservedSmem.offset0,0x4
